//
// Generated by NVIDIA NVVM Compiler
//
// Compiler Build ID: CL-36424714
// Cuda compilation tools, release 13.0, V13.0.88
// Based on NVVM 20.0.0
//

.version 9.0
.target sm_100
.address_size 64

	// .globl	_Z15bit_reverse_gpuPii

.visible .entry _Z15bit_reverse_gpuPii(
	.param .u64 .ptr .align 1 _Z15bit_reverse_gpuPii_param_0,
	.param .u32 _Z15bit_reverse_gpuPii_param_1
)
{
	.reg .pred 	%p<5>;
	.reg .b32 	%r<24>;
	.reg .b64 	%rd<7>;

	ld.param.u64 	%rd1, [_Z15bit_reverse_gpuPii_param_0];
	ld.param.u32 	%r10, [_Z15bit_reverse_gpuPii_param_1];
	mov.u32 	%r11, %ctaid.x;
	mov.u32 	%r12, %ntid.x;
	mov.u32 	%r13, %tid.x;
	mad.lo.s32 	%r1, %r11, %r12, %r13;
	setp.ge.s32 	%p1, %r1, %r10;
	@%p1 bra 	$L__BB0_6;
	shr.s32 	%r20, %r10, 1;
	setp.lt.s32 	%p2, %r20, 1;
	mov.b32 	%r23, 0;
	@%p2 bra 	$L__BB0_4;
	mov.b32 	%r23, 0;
	mov.u32 	%r21, %r1;
$L__BB0_3:
	shl.b32 	%r16, %r23, 1;
	and.b32  	%r17, %r21, 1;
	or.b32  	%r23, %r17, %r16;
	shr.s32 	%r21, %r21, 1;
	shr.u32 	%r8, %r20, 1;
	setp.gt.u32 	%p3, %r20, 1;
	mov.u32 	%r20, %r8;
	@%p3 bra 	$L__BB0_3;
$L__BB0_4:
	setp.ge.s32 	%p4, %r1, %r23;
	@%p4 bra 	$L__BB0_6;
	cvta.to.global.u64 	%rd2, %rd1;
	mul.wide.s32 	%rd3, %r1, 4;
	add.s64 	%rd4, %rd2, %rd3;
	ld.global.u32 	%r18, [%rd4];
	mul.wide.s32 	%rd5, %r23, 4;
	add.s64 	%rd6, %rd2, %rd5;
	ld.global.u32 	%r19, [%rd6];
	st.global.u32 	[%rd4], %r19;
	st.global.u32 	[%rd6], %r18;
$L__BB0_6:
	ret;

}
	// .globl	_Z17ntt_kernel_simplePiiiii
.visible .entry _Z17ntt_kernel_simplePiiiii(
	.param .u64 .ptr .align 1 _Z17ntt_kernel_simplePiiiii_param_0,
	.param .u32 _Z17ntt_kernel_simplePiiiii_param_1,
	.param .u32 _Z17ntt_kernel_simplePiiiii_param_2,
	.param .u32 _Z17ntt_kernel_simplePiiiii_param_3,
	.param .u32 _Z17ntt_kernel_simplePiiiii_param_4
)
{
	.reg .pred 	%p<23>;
	.reg .b32 	%r<81>;
	.reg .b64 	%rd<75>;

	ld.param.u64 	%rd40, [_Z17ntt_kernel_simplePiiiii_param_0];
	ld.param.u32 	%r24, [_Z17ntt_kernel_simplePiiiii_param_1];
	ld.param.u32 	%r25, [_Z17ntt_kernel_simplePiiiii_param_2];
	ld.param.u32 	%r26, [_Z17ntt_kernel_simplePiiiii_param_3];
	ld.param.u32 	%r27, [_Z17ntt_kernel_simplePiiiii_param_4];
	mov.u32 	%r28, %ctaid.x;
	mov.u32 	%r29, %ntid.x;
	mov.u32 	%r30, %tid.x;
	mad.lo.s32 	%r1, %r28, %r29, %r30;
	shr.u32 	%r31, %r24, 31;
	add.s32 	%r32, %r24, %r31;
	shr.s32 	%r33, %r32, 1;
	setp.ge.s32 	%p1, %r1, %r33;
	@%p1 bra 	$L__BB1_40;
	add.s32 	%r35, %r26, -1;
	div.s32 	%r74, %r35, %r25;
	setp.lt.s32 	%p2, %r74, 1;
	mov.b32 	%r76, 1;
	@%p2 bra 	$L__BB1_12;
	cvt.s64.s32 	%rd1, %r26;
	mov.b32 	%r73, 3;
	mov.b64 	%rd65, 1;
$L__BB1_3:
	and.b32  	%r37, %r74, 1;
	setp.eq.b32 	%p3, %r37, 1;
	not.pred 	%p4, %p3;
	@%p4 bra 	$L__BB1_7;
	cvt.s64.s32 	%rd42, %r73;
	mul.lo.s64 	%rd3, %rd65, %rd42;
	or.b64  	%rd43, %rd3, %rd1;
	and.b64  	%rd44, %rd43, -4294967296;
	setp.ne.s64 	%p5, %rd44, 0;
	@%p5 bra 	$L__BB1_6;
	cvt.u32.u64 	%r38, %rd1;
	cvt.u32.u64 	%r39, %rd3;
	rem.u32 	%r40, %r39, %r38;
	cvt.u64.u32 	%rd65, %r40;
	bra.uni 	$L__BB1_7;
$L__BB1_6:
	rem.u64 	%rd65, %rd3, %rd1;
$L__BB1_7:
	mul.wide.s32 	%rd7, %r73, %r73;
	or.b64  	%rd45, %rd7, %rd1;
	and.b64  	%rd46, %rd45, -4294967296;
	setp.ne.s64 	%p6, %rd46, 0;
	@%p6 bra 	$L__BB1_9;
	cvt.u32.u64 	%r41, %rd1;
	cvt.u32.u64 	%r42, %rd7;
	rem.u32 	%r43, %r42, %r41;
	cvt.u64.u32 	%rd66, %r43;
	bra.uni 	$L__BB1_10;
$L__BB1_9:
	rem.s64 	%rd66, %rd7, %rd1;
$L__BB1_10:
	cvt.u32.u64 	%r73, %rd66;
	shr.u32 	%r6, %r74, 1;
	setp.gt.u32 	%p7, %r74, 1;
	mov.u32 	%r74, %r6;
	@%p7 bra 	$L__BB1_3;
	cvt.u32.u64 	%r76, %rd65;
$L__BB1_12:
	setp.ne.s32 	%p8, %r27, -1;
	mov.u32 	%r78, %r76;
	@%p8 bra 	$L__BB1_24;
	setp.lt.s32 	%p9, %r26, 3;
	mov.b32 	%r78, 1;
	@%p9 bra 	$L__BB1_24;
	add.s32 	%r77, %r26, -2;
	cvt.u64.u32 	%rd11, %r26;
	mov.b64 	%rd68, 1;
	cvt.u32.u64 	%r49, %rd11;
$L__BB1_15:
	and.b32  	%r45, %r77, 1;
	setp.eq.b32 	%p10, %r45, 1;
	not.pred 	%p11, %p10;
	@%p11 bra 	$L__BB1_19;
	cvt.s64.s32 	%rd48, %r76;
	mul.lo.s64 	%rd13, %rd68, %rd48;
	and.b64  	%rd49, %rd13, -4294967296;
	setp.ne.s64 	%p12, %rd49, 0;
	@%p12 bra 	$L__BB1_18;
	cvt.u32.u64 	%r47, %rd13;
	rem.u32 	%r48, %r47, %r49;
	cvt.u64.u32 	%rd68, %r48;
	bra.uni 	$L__BB1_19;
$L__BB1_18:
	rem.u64 	%rd68, %rd13, %rd11;
$L__BB1_19:
	mul.wide.s32 	%rd17, %r76, %r76;
	and.b64  	%rd50, %rd17, 9223372032559808512;
	setp.ne.s64 	%p13, %rd50, 0;
	@%p13 bra 	$L__BB1_21;
	cvt.u32.u64 	%r50, %rd17;
	rem.u32 	%r51, %r50, %r49;
	cvt.u64.u32 	%rd69, %r51;
	bra.uni 	$L__BB1_22;
$L__BB1_21:
	rem.u64 	%rd69, %rd17, %rd11;
$L__BB1_22:
	cvt.u32.u64 	%r76, %rd69;
	shr.u32 	%r13, %r77, 1;
	setp.gt.u32 	%p14, %r77, 1;
	mov.u32 	%r77, %r13;
	@%p14 bra 	$L__BB1_15;
	cvt.u32.u64 	%r78, %rd68;
$L__BB1_24:
	shr.u32 	%r52, %r25, 31;
	add.s32 	%r53, %r25, %r52;
	shr.s32 	%r16, %r53, 1;
	div.s32 	%r54, %r1, %r16;
	mul.lo.s32 	%r55, %r54, %r16;
	sub.s32 	%r80, %r1, %r55;
	mad.lo.s32 	%r18, %r54, %r25, %r80;
	add.s32 	%r56, %r18, %r16;
	setp.ge.s32 	%p15, %r56, %r24;
	@%p15 bra 	$L__BB1_40;
	setp.lt.s32 	%p16, %r80, 1;
	mov.b64 	%rd73, 1;
	@%p16 bra 	$L__BB1_36;
	cvt.s64.s32 	%rd21, %r26;
	mov.b64 	%rd71, 1;
	cvt.u32.u64 	%r61, %rd21;
$L__BB1_27:
	and.b32  	%r57, %r80, 1;
	setp.eq.b32 	%p17, %r57, 1;
	not.pred 	%p18, %p17;
	@%p18 bra 	$L__BB1_31;
	cvt.s64.s32 	%rd53, %r78;
	mul.lo.s64 	%rd23, %rd71, %rd53;
	or.b64  	%rd54, %rd23, %rd21;
	and.b64  	%rd55, %rd54, -4294967296;
	setp.ne.s64 	%p19, %rd55, 0;
	@%p19 bra 	$L__BB1_30;
	cvt.u32.u64 	%r59, %rd23;
	rem.u32 	%r60, %r59, %r61;
	cvt.u64.u32 	%rd71, %r60;
	bra.uni 	$L__BB1_31;
$L__BB1_30:
	rem.u64 	%rd71, %rd23, %rd21;
$L__BB1_31:
	mul.wide.s32 	%rd27, %r78, %r78;
	or.b64  	%rd56, %rd27, %rd21;
	and.b64  	%rd57, %rd56, -4294967296;
	setp.ne.s64 	%p20, %rd57, 0;
	@%p20 bra 	$L__BB1_33;
	cvt.u32.u64 	%r62, %rd27;
	rem.u32 	%r63, %r62, %r61;
	cvt.u64.u32 	%rd72, %r63;
	bra.uni 	$L__BB1_34;
$L__BB1_33:
	rem.s64 	%rd72, %rd27, %rd21;
$L__BB1_34:
	cvt.u32.u64 	%r78, %rd72;
	shr.u32 	%r22, %r80, 1;
	setp.gt.u32 	%p21, %r80, 1;
	mov.u32 	%r80, %r22;
	@%p21 bra 	$L__BB1_27;
	cvt.s64.s32 	%rd73, %rd71;
$L__BB1_36:
	cvta.to.global.u64 	%rd58, %rd40;
	mul.wide.s32 	%rd59, %r18, 4;
	add.s64 	%rd33, %rd58, %rd59;
	ld.global.u32 	%r23, [%rd33];
	mul.wide.s32 	%rd60, %r16, 4;
	add.s64 	%rd34, %rd33, %rd60;
	ld.global.s32 	%rd61, [%rd34];
	mul.lo.s64 	%rd35, %rd73, %rd61;
	cvt.s64.s32 	%rd36, %r26;
	or.b64  	%rd62, %rd35, %rd36;
	and.b64  	%rd63, %rd62, -4294967296;
	setp.ne.s64 	%p22, %rd63, 0;
	@%p22 bra 	$L__BB1_38;
	cvt.u32.u64 	%r64, %rd36;
	cvt.u32.u64 	%r65, %rd35;
	rem.u32 	%r66, %r65, %r64;
	cvt.u64.u32 	%rd74, %r66;
	bra.uni 	$L__BB1_39;
$L__BB1_38:
	rem.s64 	%rd74, %rd35, %rd36;
$L__BB1_39:
	cvt.u32.u64 	%r67, %rd74;
	add.s32 	%r68, %r23, %r67;
	rem.s32 	%r69, %r68, %r26;
	st.global.u32 	[%rd33], %r69;
	add.s32 	%r70, %r23, %r26;
	sub.s32 	%r71, %r70, %r67;
	rem.s32 	%r72, %r71, %r26;
	st.global.u32 	[%rd34], %r72;
$L__BB1_40:
	ret;

}
	// .globl	_Z14inverse_dividePiii
.visible .entry _Z14inverse_dividePiii(
	.param .u64 .ptr .align 1 _Z14inverse_dividePiii_param_0,
	.param .u32 _Z14inverse_dividePiii_param_1,
	.param .u32 _Z14inverse_dividePiii_param_2
)
{
	.reg .pred 	%p<9>;
	.reg .b32 	%r<24>;
	.reg .b64 	%rd<35>;

	ld.param.u64 	%rd19, [_Z14inverse_dividePiii_param_0];
	ld.param.u32 	%r22, [_Z14inverse_dividePiii_param_1];
	ld.param.u32 	%r8, [_Z14inverse_dividePiii_param_2];
	mov.u32 	%r9, %ctaid.x;
	mov.u32 	%r10, %ntid.x;
	mov.u32 	%r11, %tid.x;
	mad.lo.s32 	%r1, %r9, %r10, %r11;
	setp.ge.s32 	%p1, %r1, %r22;
	@%p1 bra 	$L__BB2_16;
	setp.lt.s32 	%p2, %r8, 3;
	mov.b64 	%rd33, 1;
	@%p2 bra 	$L__BB2_12;
	add.s32 	%r23, %r8, -2;
	cvt.u64.u32 	%rd1, %r8;
	mov.b64 	%rd31, 1;
	cvt.u32.u64 	%r16, %rd1;
$L__BB2_3:
	and.b32  	%r12, %r23, 1;
	setp.eq.b32 	%p3, %r12, 1;
	not.pred 	%p4, %p3;
	@%p4 bra 	$L__BB2_7;
	cvt.s64.s32 	%rd22, %r22;
	mul.lo.s64 	%rd3, %rd31, %rd22;
	and.b64  	%rd23, %rd3, -4294967296;
	setp.ne.s64 	%p5, %rd23, 0;
	@%p5 bra 	$L__BB2_6;
	cvt.u32.u64 	%r14, %rd3;
	rem.u32 	%r15, %r14, %r16;
	cvt.u64.u32 	%rd31, %r15;
	bra.uni 	$L__BB2_7;
$L__BB2_6:
	rem.u64 	%rd31, %rd3, %rd1;
$L__BB2_7:
	mul.wide.s32 	%rd7, %r22, %r22;
	and.b64  	%rd24, %rd7, 9223372032559808512;
	setp.ne.s64 	%p6, %rd24, 0;
	@%p6 bra 	$L__BB2_9;
	cvt.u32.u64 	%r17, %rd7;
	rem.u32 	%r18, %r17, %r16;
	cvt.u64.u32 	%rd32, %r18;
	bra.uni 	$L__BB2_10;
$L__BB2_9:
	rem.u64 	%rd32, %rd7, %rd1;
$L__BB2_10:
	cvt.u32.u64 	%r22, %rd32;
	shr.u32 	%r6, %r23, 1;
	setp.gt.u32 	%p7, %r23, 1;
	mov.u32 	%r23, %r6;
	@%p7 bra 	$L__BB2_3;
	cvt.s64.s32 	%rd33, %rd31;
$L__BB2_12:
	cvta.to.global.u64 	%rd25, %rd19;
	mul.wide.s32 	%rd26, %r1, 4;
	add.s64 	%rd13, %rd25, %rd26;
	ld.global.s32 	%rd27, [%rd13];
	mul.lo.s64 	%rd14, %rd33, %rd27;
	cvt.s64.s32 	%rd15, %r8;
	or.b64  	%rd28, %rd14, %rd15;
	and.b64  	%rd29, %rd28, -4294967296;
	setp.ne.s64 	%p8, %rd29, 0;
	@%p8 bra 	$L__BB2_14;
	cvt.u32.u64 	%r19, %rd15;
	cvt.u32.u64 	%r20, %rd14;
	rem.u32 	%r21, %r20, %r19;
	cvt.u64.u32 	%rd34, %r21;
	bra.uni 	$L__BB2_15;
$L__BB2_14:
	rem.s64 	%rd34, %rd14, %rd15;
$L__BB2_15:
	st.global.u32 	[%rd13], %rd34;
$L__BB2_16:
	ret;

}
	// .globl	_Z18pointwise_multiplyPiS_S_ii
.visible .entry _Z18pointwise_multiplyPiS_S_ii(
	.param .u64 .ptr .align 1 _Z18pointwise_multiplyPiS_S_ii_param_0,
	.param .u64 .ptr .align 1 _Z18pointwise_multiplyPiS_S_ii_param_1,
	.param .u64 .ptr .align 1 _Z18pointwise_multiplyPiS_S_ii_param_2,
	.param .u32 _Z18pointwise_multiplyPiS_S_ii_param_3,
	.param .u32 _Z18pointwise_multiplyPiS_S_ii_param_4
)
{
	.reg .pred 	%p<3>;
	.reg .b32 	%r<12>;
	.reg .b64 	%rd<20>;

	ld.param.u64 	%rd6, [_Z18pointwise_multiplyPiS_S_ii_param_0];
	ld.param.u64 	%rd7, [_Z18pointwise_multiplyPiS_S_ii_param_1];
	ld.param.u64 	%rd8, [_Z18pointwise_multiplyPiS_S_ii_param_2];
	ld.param.u32 	%r3, [_Z18pointwise_multiplyPiS_S_ii_param_3];
	ld.param.u32 	%r2, [_Z18pointwise_multiplyPiS_S_ii_param_4];
	mov.u32 	%r4, %ctaid.x;
	mov.u32 	%r5, %ntid.x;
	mov.u32 	%r6, %tid.x;
	mad.lo.s32 	%r1, %r4, %r5, %r6;
	setp.ge.s32 	%p1, %r1, %r3;
	@%p1 bra 	$L__BB3_5;
	cvta.to.global.u64 	%rd9, %rd6;
	cvta.to.global.u64 	%rd10, %rd7;
	mul.wide.s32 	%rd11, %r1, 4;
	add.s64 	%rd12, %rd9, %rd11;
	ld.global.u32 	%r7, [%rd12];
	add.s64 	%rd13, %rd10, %rd11;
	ld.global.u32 	%r8, [%rd13];
	mul.wide.s32 	%rd1, %r8, %r7;
	cvt.s64.s32 	%rd2, %r2;
	or.b64  	%rd14, %rd1, %rd2;
	and.b64  	%rd15, %rd14, -4294967296;
	setp.ne.s64 	%p2, %rd15, 0;
	@%p2 bra 	$L__BB3_3;
	cvt.u32.u64 	%r9, %rd2;
	cvt.u32.u64 	%r10, %rd1;
	rem.u32 	%r11, %r10, %r9;
	cvt.u64.u32 	%rd19, %r11;
	bra.uni 	$L__BB3_4;
$L__BB3_3:
	rem.s64 	%rd19, %rd1, %rd2;
$L__BB3_4:
	cvta.to.global.u64 	%rd16, %rd8;
	add.s64 	%rd18, %rd16, %rd11;
	st.global.u32 	[%rd18], %rd19;
$L__BB3_5:
	ret;

}


// ===== COMPILED SASS (sm_100) =====

	.target	sm_100

	.elftype	@"ET_EXEC"


//--------------------- .note.nv.tkinfo           --------------------------
	.section	.note.nv.tkinfo,"",@"SHT_NOTE"
	.sectionflags	@"SHF_NOTE_NV_TKINFO"
	.tkinfo
        /*0018*/ 	.word	0x00000002
        /*0030*/ 	.string	""
        /*0030*/ 	.string	"ptxas"
        /*0030*/ 	.string	"Cuda compilation tools, release 13.0, V13.0.88"
        /*0030*/ 	.string	"Build cuda_13.0.r13.0/compiler.36424714_0"
        /*0030*/ 	.string	"-arch sm_100 -m 64 "



//--------------------- .note.nv.cuinfo           --------------------------
	.section	.note.nv.cuinfo,"",@"SHT_NOTE"
	.sectionflags	@"SHF_NOTE_NV_CUINFO"
        /*0018*/ 	.short	0x0002
        /*001a*/ 	.short	0x0064
        /*001c*/ 	.short	0x0082
	.zero		2


//--------------------- .nv.info                  --------------------------
	.section	.nv.info,"",@"SHT_CUDA_INFO"
	.align	4


	//----- nvinfo : EIATTR_REGCOUNT
	.align		4
        /*0000*/ 	.byte	0x04, 0x2f
        /*0002*/ 	.short	(.L_1 - .L_0)
	.align		4
.L_0:
        /*0004*/ 	.word	index@(_Z15bit_reverse_gpuPii)
        /*0008*/ 	.word	0x0000000c


	//----- nvinfo : EIATTR_FRAME_SIZE
	.align		4
.L_1:
        /*000c*/ 	.byte	0x04, 0x11
        /*000e*/ 	.short	(.L_3 - .L_2)
	.align		4
.L_2:
        /*0010*/ 	.word	index@(_Z15bit_reverse_gpuPii)
        /*0014*/ 	.word	0x00000000


	//----- nvinfo : EIATTR_REGCOUNT
	.align		4
.L_3:
        /*0018*/ 	.byte	0x04, 0x2f
        /*001a*/ 	.short	(.L_5 - .L_4)
	.align		4
.L_4:
        /*001c*/ 	.word	index@(_Z17ntt_kernel_simplePiiiii)
        /*0020*/ 	.word	0x0000001a


	//----- nvinfo : EIATTR_FRAME_SIZE
	.align		4
.L_5:
        /*0024*/ 	.byte	0x04, 0x11
        /*0026*/ 	.short	(.L_7 - .L_6)
	.align		4
.L_6:
        /*0028*/ 	.word	index@($__internal_4_$__cuda_sm20_rem_u64)
        /*002c*/ 	.word	0x00000000


	//----- nvinfo : EIATTR_FRAME_SIZE
	.align		4
.L_7:
        /*0030*/ 	.byte	0x04, 0x11
        /*0032*/ 	.short	(.L_9 - .L_8)
	.align		4
.L_8:
        /*0034*/ 	.word	index@($__internal_3_$__cuda_sm20_rem_s64)
        /*0038*/ 	.word	0x00000000


	//----- nvinfo : EIATTR_FRAME_SIZE
	.align		4
.L_9:
        /*003c*/ 	.byte	0x04, 0x11
        /*003e*/ 	.short	(.L_11 - .L_10)
	.align		4
.L_10:
        /*0040*/ 	.word	index@(_Z17ntt_kernel_simplePiiiii)
        /*0044*/ 	.word	0x00000000


	//----- nvinfo : EIATTR_REGCOUNT
	.align		4
.L_11:
        /*0048*/ 	.byte	0x04, 0x2f
        /*004a*/ 	.short	(.L_13 - .L_12)
	.align		4
.L_12:
        /*004c*/ 	.word	index@(_Z14inverse_dividePiii)
        /*0050*/ 	.word	0x00000018


	//----- nvinfo : EIATTR_FRAME_SIZE
	.align		4
.L_13:
        /*0054*/ 	.byte	0x04, 0x11
        /*0056*/ 	.short	(.L_15 - .L_14)
	.align		4
.L_14:
        /*0058*/ 	.word	index@($__internal_2_$__cuda_sm20_rem_u64)
        /*005c*/ 	.word	0x00000000


	//----- nvinfo : EIATTR_FRAME_SIZE
	.align		4
.L_15:
        /*0060*/ 	.byte	0x04, 0x11
        /*0062*/ 	.short	(.L_17 - .L_16)
	.align		4
.L_16:
        /*0064*/ 	.word	index@($__internal_1_$__cuda_sm20_rem_s64)
        /*0068*/ 	.word	0x00000000


	//----- nvinfo : EIATTR_FRAME_SIZE
	.align		4
.L_17:
        /*006c*/ 	.byte	0x04, 0x11
        /*006e*/ 	.short	(.L_19 - .L_18)
	.align		4
.L_18:
        /*0070*/ 	.word	index@(_Z14inverse_dividePiii)
        /*0074*/ 	.word	0x00000000


	//----- nvinfo : EIATTR_REGCOUNT
	.align		4
.L_19:
        /*0078*/ 	.byte	0x04, 0x2f
        /*007a*/ 	.short	(.L_21 - .L_20)
	.align		4
.L_20:
        /*007c*/ 	.word	index@(_Z18pointwise_multiplyPiS_S_ii)
        /*0080*/ 	.word	0x00000012


	//----- nvinfo : EIATTR_FRAME_SIZE
	.align		4
.L_21:
        /*0084*/ 	.byte	0x04, 0x11
        /*0086*/ 	.short	(.L_23 - .L_22)
	.align		4
.L_22:
        /*0088*/ 	.word	index@($__internal_0_$__cuda_sm20_rem_s64)
        /*008c*/ 	.word	0x00000000


	//----- nvinfo : EIATTR_FRAME_SIZE
	.align		4
.L_23:
        /*0090*/ 	.byte	0x04, 0x11
        /*0092*/ 	.short	(.L_25 - .L_24)
	.align		4
.L_24:
        /*0094*/ 	.word	index@(_Z18pointwise_multiplyPiS_S_ii)
        /*0098*/ 	.word	0x00000000


	//----- nvinfo : EIATTR_MIN_STACK_SIZE
	.align		4
.L_25:
        /*009c*/ 	.byte	0x04, 0x12
        /*009e*/ 	.short	(.L_27 - .L_26)
	.align		4
.L_26:
        /*00a0*/ 	.word	index@(_Z18pointwise_multiplyPiS_S_ii)
        /*00a4*/ 	.word	0x00000000


	//----- nvinfo : EIATTR_MIN_STACK_SIZE
	.align		4
.L_27:
        /*00a8*/ 	.byte	0x04, 0x12
        /*00aa*/ 	.short	(.L_29 - .L_28)
	.align		4
.L_28:
        /*00ac*/ 	.word	index@(_Z14inverse_dividePiii)
        /*00b0*/ 	.word	0x00000000


	//----- nvinfo : EIATTR_MIN_STACK_SIZE
	.align		4
.L_29:
        /*00b4*/ 	.byte	0x04, 0x12
        /*00b6*/ 	.short	(.L_31 - .L_30)
	.align		4
.L_30:
        /*00b8*/ 	.word	index@(_Z17ntt_kernel_simplePiiiii)
        /*00bc*/ 	.word	0x00000000


	//----- nvinfo : EIATTR_MIN_STACK_SIZE
	.align		4
.L_31:
        /*00c0*/ 	.byte	0x04, 0x12
        /*00c2*/ 	.short	(.L_33 - .L_32)
	.align		4
.L_32:
        /*00c4*/ 	.word	index@(_Z15bit_reverse_gpuPii)
        /*00c8*/ 	.word	0x00000000
.L_33:


//--------------------- .nv.compat                --------------------------
	.section	.nv.compat,"",@"SHT_CUDA_COMPAT_INFO"
	.align	4
        /*0000*/ 	.byte	0x02, 0x09, 0x00, 0x00, 0x02, 0x02, 0x01, 0x00, 0x02, 0x05, 0x05, 0x00, 0x03, 0x07, 0x01, 0x01
        /*0010*/ 	.byte	0x02, 0x03, 0x00, 0x00, 0x02, 0x06, 0x01, 0x00, 0x04, 0x0b, 0x08, 0x00, 0x09, 0x00, 0x00, 0x00
        /*0020*/ 	.byte	0x00, 0x00, 0x00, 0x00


//--------------------- .nv.info._Z18pointwise_multiplyPiS_S_ii --------------------------
	.section	.nv.info._Z18pointwise_multiplyPiS_S_ii,"",@"SHT_CUDA_INFO"
	.sectionflags	@""
	.align	4


	//----- nvinfo : EIATTR_CUDA_API_VERSION
	.align		4
        /*0000*/ 	.byte	0x04, 0x37
        /*0002*/ 	.short	(.L_35 - .L_34)
.L_34:
        /*0004*/ 	.word	0x00000082


	//----- nvinfo : EIATTR_KPARAM_INFO
	.align		4
.L_35:
        /*0008*/ 	.byte	0x04, 0x17
        /*000a*/ 	.short	(.L_37 - .L_36)
.L_36:
        /*000c*/ 	.word	0x00000000
        /*0010*/ 	.short	0x0004
        /*0012*/ 	.short	0x001c
        /*0014*/ 	.byte	0x00, 0xf0, 0x11, 0x00


	//----- nvinfo : EIATTR_KPARAM_INFO
	.align		4
.L_37:
        /*0018*/ 	.byte	0x04, 0x17
        /*001a*/ 	.short	(.L_39 - .L_38)
.L_38:
        /*001c*/ 	.word	0x00000000
        /*0020*/ 	.short	0x0003
        /*0022*/ 	.short	0x0018
        /*0024*/ 	.byte	0x00, 0xf0, 0x11, 0x00


	//----- nvinfo : EIATTR_KPARAM_INFO
	.align		4
.L_39:
        /*0028*/ 	.byte	0x04, 0x17
        /*002a*/ 	.short	(.L_41 - .L_40)
.L_40:
        /*002c*/ 	.word	0x00000000
        /*0030*/ 	.short	0x0002
        /*0032*/ 	.short	0x0010
        /*0034*/ 	.byte	0x00, 0xf5, 0x21, 0x00


	//----- nvinfo : EIATTR_KPARAM_INFO
	.align		4
.L_41:
        /*0038*/ 	.byte	0x04, 0x17
        /*003a*/ 	.short	(.L_43 - .L_42)
.L_42:
        /*003c*/ 	.word	0x00000000
        /*0040*/ 	.short	0x0001
        /*0042*/ 	.short	0x0008
        /*0044*/ 	.byte	0x00, 0xf5, 0x21, 0x00


	//----- nvinfo : EIATTR_KPARAM_INFO
	.align		4
.L_43:
        /*0048*/ 	.byte	0x04, 0x17
        /*004a*/ 	.short	(.L_45 - .L_44)
.L_44:
        /*004c*/ 	.word	0x00000000
        /*0050*/ 	.short	0x0000
        /*0052*/ 	.short	0x0000
        /*0054*/ 	.byte	0x00, 0xf5, 0x21, 0x00


	//----- nvinfo : EIATTR_SPARSE_MMA_MASK
	.align		4
.L_45:
        /*0058*/ 	.byte	0x03, 0x50
        /*005a*/ 	.short	0x0000


	//----- nvinfo : EIATTR_MAXREG_COUNT
	.align		4
        /*005c*/ 	.byte	0x03, 0x1b
        /*005e*/ 	.short	0x00ff


	//----- nvinfo : EIATTR_MERCURY_ISA_VERSION
	.align		4
        /*0060*/ 	.byte	0x03, 0x5f
        /*0062*/ 	.short	0x0101


	//----- nvinfo : EIATTR_VRC_CTA_INIT_COUNT
	.align		4
        /*0064*/ 	.byte	0x02, 0x4a
	.zero		1
	.zero		1


	//----- nvinfo : EIATTR_EXIT_INSTR_OFFSETS
	.align		4
        /*0068*/ 	.byte	0x04, 0x1c
        /*006a*/ 	.short	(.L_47 - .L_46)


	//   ....[0]....
.L_46:
        /*006c*/ 	.word	0x00000070


	//   ....[1]....
        /*0070*/ 	.word	0x00000300


	//----- nvinfo : EIATTR_CRS_STACK_SIZE
	.align		4
.L_47:
        /*0074*/ 	.byte	0x04, 0x1e
        /*0076*/ 	.short	(.L_49 - .L_48)
.L_48:
        /*0078*/ 	.word	0x00000000


	//----- nvinfo : EIATTR_CBANK_PARAM_SIZE
	.align		4
.L_49:
        /*007c*/ 	.byte	0x03, 0x19
        /*007e*/ 	.short	0x0020


	//----- nvinfo : EIATTR_PARAM_CBANK
	.align		4
        /*0080*/ 	.byte	0x04, 0x0a
        /*0082*/ 	.short	(.L_51 - .L_50)
	.align		4
.L_50:
        /*0084*/ 	.word	index@(.nv.constant0._Z18pointwise_multiplyPiS_S_ii)
        /*0088*/ 	.short	0x0380
        /*008a*/ 	.short	0x0020


	//----- nvinfo : EIATTR_SW_WAR
	.align		4
.L_51:
        /*008c*/ 	.byte	0x04, 0x36
        /*008e*/ 	.short	(.L_53 - .L_52)
.L_52:
        /*0090*/ 	.word	0x00000008
.L_53:


//--------------------- .nv.info._Z14inverse_dividePiii --------------------------
	.section	.nv.info._Z14inverse_dividePiii,"",@"SHT_CUDA_INFO"
	.sectionflags	@""
	.align	4


	//----- nvinfo : EIATTR_CUDA_API_VERSION
	.align		4
        /*0000*/ 	.byte	0x04, 0x37
        /*0002*/ 	.short	(.L_55 - .L_54)
.L_54:
        /*0004*/ 	.word	0x00000082


	//----- nvinfo : EIATTR_KPARAM_INFO
	.align		4
.L_55:
        /*0008*/ 	.byte	0x04, 0x17
        /*000a*/ 	.short	(.L_57 - .L_56)
.L_56:
        /*000c*/ 	.word	0x00000000
        /*0010*/ 	.short	0x0002
        /*0012*/ 	.short	0x000c
        /*0014*/ 	.byte	0x00, 0xf0, 0x11, 0x00


	//----- nvinfo : EIATTR_KPARAM_INFO
	.align		4
.L_57:
        /*0018*/ 	.byte	0x04, 0x17
        /*001a*/ 	.short	(.L_59 - .L_58)
.L_58:
        /*001c*/ 	.word	0x00000000
        /*0020*/ 	.short	0x0001
        /*0022*/ 	.short	0x0008
        /*0024*/ 	.byte	0x00, 0xf0, 0x11, 0x00


	//----- nvinfo : EIATTR_KPARAM_INFO
	.align		4
.L_59:
        /*0028*/ 	.byte	0x04, 0x17
        /*002a*/ 	.short	(.L_61 - .L_60)
.L_60:
        /*002c*/ 	.word	0x00000000
        /*0030*/ 	.short	0x0000
        /*0032*/ 	.short	0x0000
        /*0034*/ 	.byte	0x00, 0xf5, 0x21, 0x00


	//----- nvinfo : EIATTR_SPARSE_MMA_MASK
	.align		4
.L_61:
        /*0038*/ 	.byte	0x03, 0x50
        /*003a*/ 	.short	0x0000


	//----- nvinfo : EIATTR_MAXREG_COUNT
	.align		4
        /*003c*/ 	.byte	0x03, 0x1b
        /*003e*/ 	.short	0x00ff


	//----- nvinfo : EIATTR_MERCURY_ISA_VERSION
	.align		4
        /*0040*/ 	.byte	0x03, 0x5f
        /*0042*/ 	.short	0x0101


	//----- nvinfo : EIATTR_VRC_CTA_INIT_COUNT
	.align		4
        /*0044*/ 	.byte	0x02, 0x4a
	.zero		1
	.zero		1


	//----- nvinfo : EIATTR_EXIT_INSTR_OFFSETS
	.align		4
        /*0048*/ 	.byte	0x04, 0x1c
        /*004a*/ 	.short	(.L_63 - .L_62)


	//   ....[0]....
.L_62:
        /*004c*/ 	.word	0x00000090


	//   ....[1]....
        /*0050*/ 	.word	0x000007d0


	//----- nvinfo : EIATTR_CRS_STACK_SIZE
	.align		4
.L_63:
        /*0054*/ 	.byte	0x04, 0x1e
        /*0056*/ 	.short	(.L_65 - .L_64)
.L_64:
        /*0058*/ 	.word	0x00000000


	//----- nvinfo : EIATTR_CBANK_PARAM_SIZE
	.align		4
.L_65:
        /*005c*/ 	.byte	0x03, 0x19
        /*005e*/ 	.short	0x0010


	//----- nvinfo : EIATTR_PARAM_CBANK
	.align		4
        /*0060*/ 	.byte	0x04, 0x0a
        /*0062*/ 	.short	(.L_67 - .L_66)
	.align		4
.L_66:
        /*0064*/ 	.word	index@(.nv.constant0._Z14inverse_dividePiii)
        /*0068*/ 	.short	0x0380
        /*006a*/ 	.short	0x0010


	//----- nvinfo : EIATTR_SW_WAR
	.align		4
.L_67:
        /*006c*/ 	.byte	0x04, 0x36
        /*006e*/ 	.short	(.L_69 - .L_68)
.L_68:
        /*0070*/ 	.word	0x00000008
.L_69:


//--------------------- .nv.info._Z17ntt_kernel_simplePiiiii --------------------------
	.section	.nv.info._Z17ntt_kernel_simplePiiiii,"",@"SHT_CUDA_INFO"
	.sectionflags	@""
	.align	4


	//----- nvinfo : EIATTR_CUDA_API_VERSION
	.align		4
        /*0000*/ 	.byte	0x04, 0x37
        /*0002*/ 	.short	(.L_71 - .L_70)
.L_70:
        /*0004*/ 	.word	0x00000082


	//----- nvinfo : EIATTR_KPARAM_INFO
	.align		4
.L_71:
        /*0008*/ 	.byte	0x04, 0x17
        /*000a*/ 	.short	(.L_73 - .L_72)
.L_72:
        /*000c*/ 	.word	0x00000000
        /*0010*/ 	.short	0x0004
        /*0012*/ 	.short	0x0014
        /*0014*/ 	.byte	0x00, 0xf0, 0x11, 0x00


	//----- nvinfo : EIATTR_KPARAM_INFO
	.align		4
.L_73:
        /*0018*/ 	.byte	0x04, 0x17
        /*001a*/ 	.short	(.L_75 - .L_74)
.L_74:
        /*001c*/ 	.word	0x00000000
        /*0020*/ 	.short	0x0003
        /*0022*/ 	.short	0x0010
        /*0024*/ 	.byte	0x00, 0xf0, 0x11, 0x00


	//----- nvinfo : EIATTR_KPARAM_INFO
	.align		4
.L_75:
        /*0028*/ 	.byte	0x04, 0x17
        /*002a*/ 	.short	(.L_77 - .L_76)
.L_76:
        /*002c*/ 	.word	0x00000000
        /*0030*/ 	.short	0x0002
        /*0032*/ 	.short	0x000c
        /*0034*/ 	.byte	0x00, 0xf0, 0x11, 0x00


	//----- nvinfo : EIATTR_KPARAM_INFO
	.align		4
.L_77:
        /*0038*/ 	.byte	0x04, 0x17
        /*003a*/ 	.short	(.L_79 - .L_78)
.L_78:
        /*003c*/ 	.word	0x00000000
        /*0040*/ 	.short	0x0001
        /*0042*/ 	.short	0x0008
        /*0044*/ 	.byte	0x00, 0xf0, 0x11, 0x00


	//----- nvinfo : EIATTR_KPARAM_INFO
	.align		4
.L_79:
        /*0048*/ 	.byte	0x04, 0x17
        /*004a*/ 	.short	(.L_81 - .L_80)
.L_80:
        /*004c*/ 	.word	0x00000000
        /*0050*/ 	.short	0x0000
        /*0052*/ 	.short	0x0000
        /*0054*/ 	.byte	0x00, 0xf5, 0x21, 0x00


	//----- nvinfo : EIATTR_SPARSE_MMA_MASK
	.align		4
.L_81:
        /*0058*/ 	.byte	0x03, 0x50
        /*005a*/ 	.short	0x0000


	//----- nvinfo : EIATTR_MAXREG_COUNT
	.align		4
        /*005c*/ 	.byte	0x03, 0x1b
        /*005e*/ 	.short	0x00ff


	//----- nvinfo : EIATTR_MERCURY_ISA_VERSION
	.align		4
        /*0060*/ 	.byte	0x03, 0x5f
        /*0062*/ 	.short	0x0101


	//----- nvinfo : EIATTR_VRC_CTA_INIT_COUNT
	.align		4
        /*0064*/ 	.byte	0x02, 0x4a
	.zero		1
	.zero		1


	//----- nvinfo : EIATTR_EXIT_INSTR_OFFSETS
	.align		4
        /*0068*/ 	.byte	0x04, 0x1c
        /*006a*/ 	.short	(.L_83 - .L_82)


	//   ....[0]....
.L_82:
        /*006c*/ 	.word	0x00000090


	//   ....[1]....
        /*0070*/ 	.word	0x00000eb0


	//   ....[2]....
        /*0074*/ 	.word	0x000018d0


	//----- nvinfo : EIATTR_CRS_STACK_SIZE
	.align		4
.L_83:
        /*0078*/ 	.byte	0x04, 0x1e
        /*007a*/ 	.short	(.L_85 - .L_84)
.L_84:
        /*007c*/ 	.word	0x00000000


	//----- nvinfo : EIATTR_CBANK_PARAM_SIZE
	.align		4
.L_85:
        /*0080*/ 	.byte	0x03, 0x19
        /*0082*/ 	.short	0x0018


	//----- nvinfo : EIATTR_PARAM_CBANK
	.align		4
        /*0084*/ 	.byte	0x04, 0x0a
        /*0086*/ 	.short	(.L_87 - .L_86)
	.align		4
.L_86:
        /*0088*/ 	.word	index@(.nv.constant0._Z17ntt_kernel_simplePiiiii)
        /*008c*/ 	.short	0x0380
        /*008e*/ 	.short	0x0018


	//----- nvinfo : EIATTR_SW_WAR
	.align		4
.L_87:
        /*0090*/ 	.byte	0x04, 0x36
        /*0092*/ 	.short	(.L_89 - .L_88)
.L_88:
        /*0094*/ 	.word	0x00000008
.L_89:


//--------------------- .nv.info._Z15bit_reverse_gpuPii --------------------------
	.section	.nv.info._Z15bit_reverse_gpuPii,"",@"SHT_CUDA_INFO"
	.sectionflags	@""
	.align	4


	//----- nvinfo : EIATTR_CUDA_API_VERSION
	.align		4
        /*0000*/ 	.byte	0x04, 0x37
        /*0002*/ 	.short	(.L_91 - .L_90)
.L_90:
        /*0004*/ 	.word	0x00000082


	//----- nvinfo : EIATTR_KPARAM_INFO
	.align		4
.L_91:
        /*0008*/ 	.byte	0x04, 0x17
        /*000a*/ 	.short	(.L_93 - .L_92)
.L_92:
        /*000c*/ 	.word	0x00000000
        /*0010*/ 	.short	0x0001
        /*0012*/ 	.short	0x0008
        /*0014*/ 	.byte	0x00, 0xf0, 0x11, 0x00


	//----- nvinfo : EIATTR_KPARAM_INFO
	.align		4
.L_93:
        /*0018*/ 	.byte	0x04, 0x17
        /*001a*/ 	.short	(.L_95 - .L_94)
.L_94:
        /*001c*/ 	.word	0x00000000
        /*0020*/ 	.short	0x0000
        /*0022*/ 	.short	0x0000
        /*0024*/ 	.byte	0x00, 0xf5, 0x21, 0x00


	//----- nvinfo : EIATTR_SPARSE_MMA_MASK
	.align		4
.L_95:
        /*0028*/ 	.byte	0x03, 0x50
        /*002a*/ 	.short	0x0000


	//----- nvinfo : EIATTR_MAXREG_COUNT
	.align		4
        /*002c*/ 	.byte	0x03, 0x1b
        /*002e*/ 	.short	0x00ff


	//----- nvinfo : EIATTR_MERCURY_ISA_VERSION
	.align		4
        /*0030*/ 	.byte	0x03, 0x5f
        /*0032*/ 	.short	0x0101


	//----- nvinfo : EIATTR_VRC_CTA_INIT_COUNT
	.align		4
        /*0034*/ 	.byte	0x02, 0x4a
	.zero		1
	.zero		1


	//----- nvinfo : EIATTR_EXIT_INSTR_OFFSETS
	.align		4
        /*0038*/ 	.byte	0x04, 0x1c
        /*003a*/ 	.short	(.L_97 - .L_96)


	//   ....[0]....
.L_96:
        /*003c*/ 	.word	0x00000070


	//   ....[1]....
        /*0040*/ 	.word	0x00000160


	//   ....[2]....
        /*0044*/ 	.word	0x000001f0


	//----- nvinfo : EIATTR_CBANK_PARAM_SIZE
	.align		4
.L_97:
        /*0048*/ 	.byte	0x03, 0x19
        /*004a*/ 	.short	0x000c


	//----- nvinfo : EIATTR_PARAM_CBANK
	.align		4
        /*004c*/ 	.byte	0x04, 0x0a
        /*004e*/ 	.short	(.L_99 - .L_98)
	.align		4
.L_98:
        /*0050*/ 	.word	index@(.nv.constant0._Z15bit_reverse_gpuPii)
        /*0054*/ 	.short	0x0380
        /*0056*/ 	.short	0x000c


	//----- nvinfo : EIATTR_SW_WAR
	.align		4
.L_99:
        /*0058*/ 	.byte	0x04, 0x36
        /*005a*/ 	.short	(.L_101 - .L_100)
.L_100:
        /*005c*/ 	.word	0x00000008
.L_101:


//--------------------- .nv.callgraph             --------------------------
	.section	.nv.callgraph,"",@"SHT_CUDA_CALLGRAPH"
	.align	4
	.sectionentsize	8
	.align		4
        /*0000*/ 	.word	0x00000000
	.align		4
        /*0004*/ 	.word	0xffffffff
	.align		4
        /*0008*/ 	.word	0x00000000
	.align		4
        /*000c*/ 	.word	0xfffffffe
	.align		4
        /*0010*/ 	.word	0x00000000
	.align		4
        /*0014*/ 	.word	0xfffffffd
	.align		4
        /*0018*/ 	.word	0x00000000
	.align		4
        /*001c*/ 	.word	0xfffffffc


//--------------------- .text._Z18pointwise_multiplyPiS_S_ii --------------------------
	.section	.text._Z18pointwise_multiplyPiS_S_ii,"ax",@progbits
	.align	128
        .global         _Z18pointwise_multiplyPiS_S_ii
        .type           _Z18pointwise_multiplyPiS_S_ii,@function
        .size           _Z18pointwise_multiplyPiS_S_ii,(.L_x_47 - _Z18pointwise_multiplyPiS_S_ii)
        .other          _Z18pointwise_multiplyPiS_S_ii,@"STO_CUDA_ENTRY STV_DEFAULT"
_Z18pointwise_multiplyPiS_S_ii:
.text._Z18pointwise_multiplyPiS_S_ii:
[----:B------:R-:W-:Y:S01]  /*0000*/  LDC R1, c[0x0][0x37c] ;  /* 0x0000df00ff017b82 */ /* 0x000fe20000000800 */
[----:B------:R-:W0:Y:S07]  /*0010*/  S2R R3, SR_TID.X ;  /* 0x0000000000037919 */ /* 0x000e2e0000002100 */
[----:B------:R-:W0:Y:S01]  /*0020*/  S2UR UR4, SR_CTAID.X ;  /* 0x00000000000479c3 */ /* 0x000e220000002500 */
[----:B------:R-:W1:Y:S07]  /*0030*/  LDCU UR5, c[0x0][0x398] ;  /* 0x00007300ff0577ac */ /* 0x000e6e0008000800 */
[----:B------:R-:W0:Y:S02]  /*0040*/  LDC R0, c[0x0][0x360] ;  /* 0x0000d800ff007b82 */ /* 0x000e240000000800 */
[----:B0-----:R-:W-:-:S05]  /*0050*/  IMAD R0, R0, UR4, R3 ;  /* 0x0000000400007c24 */ /* 0x001fca000f8e0203 */
[----:B-1----:R-:W-:-:S13]  /*0060*/  ISETP.GE.AND P0, PT, R0, UR5, PT ;  /* 0x0000000500007c0c */ /* 0x002fda000bf06270 */
[----:B------:R-:W-:Y:S05]  /*0070*/  @P0 EXIT ;  /* 0x000000000000094d */ /* 0x000fea0003800000 */
[----:B------:R-:W0:Y:S01]  /*0080*/  LDC.64 R4, c[0x0][0x380] ;  /* 0x0000e000ff047b82 */ /* 0x000e220000000a00 */
[----:B------:R-:W1:Y:S01]  /*0090*/  LDCU.64 UR6, c[0x0][0x358] ;  /* 0x00006b00ff0677ac */ /* 0x000e620008000a00 */
[----:B------:R-:W2:Y:S06]  /*00a0*/  LDCU UR9, c[0x0][0x39c] ;  /* 0x00007380ff0977ac */ /* 0x000eac0008000800 */
[----:B------:R-:W3:Y:S01]  /*00b0*/  LDC.64 R6, c[0x0][0x388] ;  /* 0x0000e200ff067b82 */ /* 0x000ee20000000a00 */
[----:B0-----:R-:W-:-:S05]  /*00c0*/  IMAD.WIDE R4, R0, 0x4, R4 ;  /* 0x0000000400047825 */ /* 0x001fca00078e0204 */
[----:B-1----:R-:W4:Y:S01]  /*00d0*/  LDG.E R2, desc[UR6][R4.64] ;  /* 0x0000000604027981 */ /* 0x002f22000c1e1900 */
[----:B---3--:R-:W-:-:S05]  /*00e0*/  IMAD.WIDE R6, R0, 0x4, R6 ;  /* 0x0000000400067825 */ /* 0x008fca00078e0206 */
[----:B------:R-:W4:Y:S01]  /*00f0*/  LDG.E R3, desc[UR6][R6.64] ;  /* 0x0000000606037981 */ /* 0x000f22000c1e1900 */
[----:B--2---:R-:W-:Y:S01]  /*0100*/  USHF.R.S32.HI UR8, URZ, 0x1f, UR9 ;  /* 0x0000001fff087899 */ /* 0x004fe20008011409 */
[----:B------:R-:W-:Y:S01]  /*0110*/  BSSY.RECONVERGENT B0, `(.L_x_0) ;  /* 0x000001b000007945 */ /* 0x000fe20003800200 */
[----:B----4-:R-:W-:-:S05]  /*0120*/  IMAD.WIDE R2, R3, R2, RZ ;  /* 0x0000000203027225 */ /* 0x010fca00078e02ff */
[----:B------:R-:W-:-:S04]  /*0130*/  LOP3.LUT R8, R3, UR8, RZ, 0xfc, !PT ;  /* 0x0000000803087c12 */ /* 0x000fc8000f8efcff */
[----:B------:R-:W-:-:S13]  /*0140*/  ISETP.NE.U32.AND P0, PT, R8, RZ, PT ;  /* 0x000000ff0800720c */ /* 0x000fda0003f05070 */
[----:B------:R-:W-:Y:S05]  /*0150*/  @P0 BRA `(.L_x_1) ;  /* 0x00000000004c0947 */ /* 0x000fea0003800000 */
[----:B------:R-:W0:Y:S01]  /*0160*/  I2F.U32.RP R3, UR9 ;  /* 0x0000000900037d06 */ /* 0x000e220008209000 */
[----:B------:R-:W-:-:S07]  /*0170*/  ISETP.NE.U32.AND P1, PT, RZ, UR9, PT ;  /* 0x00000009ff007c0c */ /* 0x000fce000bf25070 */
[----:B0-----:R-:W0:Y:S02]  /*0180*/  MUFU.RCP R3, R3 ;  /* 0x0000000300037308 */ /* 0x001e240000001000 */
[----:B0-----:R-:W-:-:S06]  /*0190*/  VIADD R4, R3, 0xffffffe ;  /* 0x0ffffffe03047836 */ /* 0x001fcc0000000000 */
[----:B------:R0:W1:Y:S02]  /*01a0*/  F2I.FTZ.U32.TRUNC.NTZ R5, R4 ;  /* 0x0000000400057305 */ /* 0x000064000021f000 */
[----:B0-----:R-:W-:Y:S02]  /*01b0*/  HFMA2 R4, -RZ, RZ, 0, 0 ;  /* 0x00000000ff047431 */ /* 0x001fe400000001ff */
[----:B-1----:R-:W-:-:S04]  /*01c0*/  IMAD.MOV R7, RZ, RZ, -R5 ;  /* 0x000000ffff077224 */ /* 0x002fc800078e0a05 */
[----:B------:R-:W-:-:S04]  /*01d0*/  IMAD R7, R7, UR9, RZ ;  /* 0x0000000907077c24 */ /* 0x000fc8000f8e02ff */
[----:B------:R-:W-:-:S06]  /*01e0*/  IMAD.HI.U32 R5, R5, R7, R4 ;  /* 0x0000000705057227 */ /* 0x000fcc00078e0004 */
[----:B------:R-:W-:-:S04]  /*01f0*/  IMAD.HI.U32 R5, R5, R2, RZ ;  /* 0x0000000205057227 */ /* 0x000fc800078e00ff */
[----:B------:R-:W-:-:S04]  /*0200*/  IMAD.MOV R5, RZ, RZ, -R5 ;  /* 0x000000ffff057224 */ /* 0x000fc800078e0a05 */
[----:B------:R-:W-:-:S05]  /*0210*/  IMAD R2, R5, UR9, R2 ;  /* 0x0000000905027c24 */ /* 0x000fca000f8e0202 */
[----:B------:R-:W-:-:S13]  /*0220*/  ISETP.GE.U32.AND P0, PT, R2, UR9, PT ;  /* 0x0000000902007c0c */ /* 0x000fda000bf06070 */
[----:B------:R-:W-:-:S04]  /*0230*/  @P0 IADD3 R2, PT, PT, R2, -UR9, RZ ;  /* 0x8000000902020c10 */ /* 0x000fc8000fffe0ff */
[----:B------:R-:W-:-:S13]  /*0240*/  ISETP.GE.U32.AND P0, PT, R2, UR9, PT ;  /* 0x0000000902007c0c */ /* 0x000fda000bf06070 */
[----:B------:R-:W-:Y:S01]  /*0250*/  @P0 VIADD R2, R2, -UR9 ;  /* 0x8000000902020c36 */ /* 0x000fe20008000000 */
[----:B------:R-:W-:-:S04]  /*0260*/  @!P1 LOP3.LUT R2, RZ, UR9, RZ, 0x33, !PT ;  /* 0x00000009ff029c12 */ /* 0x000fc8000f8e33ff */
[----:B------:R-:W-:Y:S01]  /*0270*/  MOV R5, R2 ;  /* 0x0000000200057202 */ /* 0x000fe20000000f00 */
[----:B------:R-:W-:Y:S06]  /*0280*/  BRA `(.L_x_2) ;  /* 0x00000000000c7947 */ /* 0x000fec0003800000 */
.L_x_1:
[----:B------:R-:W-:-:S07]  /*0290*/  MOV R4, 0x2b0 ;  /* 0x000002b000047802 */ /* 0x000fce0000000f00 */
[----:B------:R-:W-:Y:S05]  /*02a0*/  CALL.REL.NOINC `($__internal_0_$__cuda_sm20_rem_s64) ;  /* 0x0000000000187944 */ /* 0x000fea0003c00000 */
[----:B------:R-:W-:-:S07]  /*02b0*/  IMAD.MOV.U32 R5, RZ, RZ, R2 ;  /* 0x000000ffff057224 */ /* 0x000fce00078e0002 */
.L_x_2:
[----:B------:R-:W-:Y:S05]  /*02c0*/  BSYNC.RECONVERGENT B0 ;  /* 0x0000000000007941 */ /* 0x000fea0003800200 */
.L_x_0:
[----:B------:R-:W0:Y:S02]  /*02d0*/  LDC.64 R2, c[0x0][0x390] ;  /* 0x0000e400ff027b82 */ /* 0x000e240000000a00 */
[----:B0-----:R-:W-:-:S05]  /*02e0*/  IMAD.WIDE R2, R0, 0x4, R2 ;  /* 0x0000000400027825 */ /* 0x001fca00078e0202 */
[----:B------:R-:W-:Y:S01]  /*02f0*/  STG.E desc[UR6][R2.64], R5 ;  /* 0x0000000502007986 */ /* 0x000fe2000c101906 */
[----:B------:R-:W-:Y:S05]  /*0300*/  EXIT ;  /* 0x000000000000794d */ /* 0x000fea0003800000 */
        .weak           $__internal_0_$__cuda_sm20_rem_s64
        .type           $__internal_0_$__cuda_sm20_rem_s64,@function
        .size           $__internal_0_$__cuda_sm20_rem_s64,(.L_x_47 - $__internal_0_$__cuda_sm20_rem_s64)
$__internal_0_$__cuda_sm20_rem_s64:
[----:B------:R-:W0:Y:S01]  /*0310*/  LDCU UR10, c[0x0][0x39c] ;  /* 0x00007380ff0a77ac */ /* 0x000e220008000800 */
[----:B------:R-:W-:Y:S02]  /*0320*/  UISETP.GE.AND UP0, UPT, UR8, URZ, UPT ;  /* 0x000000ff0800728c */ /* 0x000fe4000bf06270 */
[----:B0-----:R-:W-:-:S04]  /*0330*/  UIADD3 UR4, UP1, UPT, URZ, -UR10, URZ ;  /* 0x8000000aff047290 */ /* 0x001fc8000ff3e0ff */
[----:B------:R-:W-:Y:S02]  /*0340*/  UIADD3.X UR5, UPT, UPT, URZ, ~UR8, URZ, UP1, !UPT ;  /* 0x80000008ff057290 */ /* 0x000fe40008ffe4ff */
[----:B------:R-:W-:Y:S02]  /*0350*/  USEL UR4, UR4, UR10, !UP0 ;  /* 0x0000000a04047287 */ /* 0x000fe4000c000000 */
[----:B------:R-:W-:-:S09]  /*0360*/  USEL UR5, UR5, UR8, !UP0 ;  /* 0x0000000805057287 */ /* 0x000fd2000c000000 */
[----:B------:R-:W0:Y:S08]  /*0370*/  I2F.U64.RP R5, UR4 ;  /* 0x0000000400057d12 */ /* 0x000e300008309000 */
[----:B0-----:R-:W0:Y:S02]  /*0380*/  MUFU.RCP R5, R5 ;  /* 0x0000000500057308 */ /* 0x001e240000001000 */
[----:B0-----:R-:W-:-:S06]  /*0390*/  IADD3 R6, PT, PT, R5, 0x1ffffffe, RZ ;  /* 0x1ffffffe05067810 */ /* 0x001fcc0007ffe0ff */
[----:B------:R-:W0:Y:S02]  /*03a0*/  F2I.U64.TRUNC R6, R6 ;  /* 0x0000000600067311 */ /* 0x000e24000020d800 */
[----:B0-----:R-:W-:-:S04]  /*03b0*/  IMAD.WIDE.U32 R8, R6, UR4, RZ ;  /* 0x0000000406087c25 */ /* 0x001fc8000f8e00ff */
[----:B------:R-:W-:Y:S01]  /*03c0*/  IMAD R9, R6, UR5, R9 ;  /* 0x0000000506097c24 */ /* 0x000fe2000f8e0209 */
[----:B------:R-:W-:-:S03]  /*03d0*/  IADD3 R11, P0, PT, RZ, -R8, RZ ;  /* 0x80000008ff0b7210 */ /* 0x000fc60007f1e0ff */
[----:B------:R-:W-:Y:S02]  /*03e0*/  IMAD R9, R7, UR4, R9 ;  /* 0x0000000407097c24 */ /* 0x000fe4000f8e0209 */
[----:B------:R-:W-:-:S04]  /*03f0*/  IMAD.HI.U32 R8, R6, R11, RZ ;  /* 0x0000000b06087227 */ /* 0x000fc800078e00ff */
[----:B------:R-:W-:Y:S01]  /*0400*/  IMAD.X R13, RZ, RZ, ~R9, P0 ;  /* 0x000000ffff0d7224 */ /* 0x000fe200000e0e09 */
[----:B------:R-:W-:-:S03]  /*0410*/  MOV R9, R6 ;  /* 0x0000000600097202 */ /* 0x000fc60000000f00 */
[-C--:B------:R-:W-:Y:S02]  /*0420*/  IMAD R15, R7, R13.reuse, RZ ;  /* 0x0000000d070f7224 */ /* 0x080fe400078e02ff */
[----:B------:R-:W-:-:S04]  /*0430*/  IMAD.WIDE.U32 R8, P0, R6, R13, R8 ;  /* 0x0000000d06087225 */ /* 0x000fc80007800008 */
[----:B------:R-:W-:-:S04]  /*0440*/  IMAD.HI.U32 R5, R7, R13, RZ ;  /* 0x0000000d07057227 */ /* 0x000fc800078e00ff */
[----:B------:R-:W-:Y:S01]  /*0450*/  IMAD.HI.U32 R8, P1, R7, R11, R8 ;  /* 0x0000000b07087227 */ /* 0x000fe20007820008 */
[----:B------:R-:W-:-:S03]  /*0460*/  IADD3 R11, P4, PT, RZ, -R2, RZ ;  /* 0x80000002ff0b7210 */ /* 0x000fc60007f9e0ff */
[----:B------:R-:W-:Y:S01]  /*0470*/  IMAD.X R5, R5, 0x1, R7, P0 ;  /* 0x0000000105057824 */ /* 0x000fe200000e0607 */
[----:B------:R-:W-:-:S04]  /*0480*/  IADD3 R9, P2, PT, R15, R8, RZ ;  /* 0x000000080f097210 */ /* 0x000fc80007f5e0ff */
[----:B------:R-:W-:Y:S01]  /*0490*/  IADD3.X R5, PT, PT, RZ, RZ, R5, P2, P1 ;  /* 0x000000ffff057210 */ /* 0x000fe200017e2405 */
[----:B------:R-:W-:Y:S01]  /*04a0*/  IMAD.WIDE.U32 R6, R9, UR4, RZ ;  /* 0x0000000409067c25 */ /* 0x000fe2000f8e00ff */
[----:B------:R-:W-:-:S03]  /*04b0*/  ISETP.GE.AND P1, PT, R3, RZ, PT ;  /* 0x000000ff0300720c */ /* 0x000fc60003f26270 */
[----:B------:R-:W-:Y:S01]  /*04c0*/  IMAD R8, R9, UR5, R7 ;  /* 0x0000000509087c24 */ /* 0x000fe2000f8e0207 */
[----:B------:R-:W-:-:S03]  /*04d0*/  IADD3 R7, P0, PT, RZ, -R6, RZ ;  /* 0x80000006ff077210 */ /* 0x000fc60007f1e0ff */
[----:B------:R-:W-:Y:S02]  /*04e0*/  IMAD R6, R5, UR4, R8 ;  /* 0x0000000405067c24 */ /* 0x000fe4000f8e0208 */
[----:B------:R-:W-:-:S03]  /*04f0*/  IMAD.HI.U32 R8, R9, R7, RZ ;  /* 0x0000000709087227 */ /* 0x000fc600078e00ff */
[----:B------:R-:W-:-:S05]  /*0500*/  IADD3.X R6, PT, PT, RZ, ~R6, RZ, P0, !PT ;  /* 0x80000006ff067210 */ /* 0x000fca00007fe4ff */
[----:B------:R-:W-:-:S04]  /*0510*/  IMAD.WIDE.U32 R8, P0, R9, R6, R8 ;  /* 0x0000000609087225 */ /* 0x000fc80007800008 */
[C---:B------:R-:W-:Y:S02]  /*0520*/  IMAD R10, R5.reuse, R6, RZ ;  /* 0x00000006050a7224 */ /* 0x040fe400078e02ff */
[----:B------:R-:W-:Y:S01]  /*0530*/  IMAD.HI.U32 R7, P2, R5, R7, R8 ;  /* 0x0000000705077227 */ /* 0x000fe20007840008 */
[----:B------:R-:W-:-:S03]  /*0540*/  SEL R8, R11, R2, !P1 ;  /* 0x000000020b087207 */ /* 0x000fc60004800000 */
[----:B------:R-:W-:Y:S01]  /*0550*/  IMAD.X R9, RZ, RZ, ~R3, P4 ;  /* 0x000000ffff097224 */ /* 0x000fe200020e0e03 */
[----:B------:R-:W-:Y:S01]  /*0560*/  IADD3 R7, P3, PT, R10, R7, RZ ;  /* 0x000000070a077210 */ /* 0x000fe20007f7e0ff */
[----:B------:R-:W-:-:S03]  /*0570*/  IMAD.HI.U32 R6, R5, R6, RZ ;  /* 0x0000000605067227 */ /* 0x000fc600078e00ff */
[----:B------:R-:W-:Y:S01]  /*0580*/  SEL R10, R9, R3, !P1 ;  /* 0x00000003090a7207 */ /* 0x000fe20004800000 */
[----:B------:R-:W-:Y:S01]  /*0590*/  IMAD.HI.U32 R2, R7, R8, RZ ;  /* 0x0000000807027227 */ /* 0x000fe200078e00ff */
[----:B------:R-:W-:-:S03]  /*05a0*/  IADD3.X R5, PT, PT, R6, R5, RZ, P0, !PT ;  /* 0x0000000506057210 */ /* 0x000fc600007fe4ff */
[----:B------:R-:W-:Y:S01]  /*05b0*/  IMAD.MOV.U32 R3, RZ, RZ, RZ ;  /* 0x000000ffff037224 */ /* 0x000fe200078e00ff */
[----:B------:R-:W-:Y:S01]  /*05c0*/  IADD3.X R5, PT, PT, RZ, RZ, R5, P3, P2 ;  /* 0x000000ffff057210 */ /* 0x000fe20001fe4405 */
[----:B------:R-:W-:-:S04]  /*05d0*/  IMAD.WIDE.U32 R2, R7, R10, R2 ;  /* 0x0000000a07027225 */ /* 0x000fc800078e0002 */
[C---:B------:R-:W-:Y:S02]  /*05e0*/  IMAD R7, R5.reuse, R10, RZ ;  /* 0x0000000a05077224 */ /* 0x040fe400078e02ff */
[----:B------:R-:W-:-:S04]  /*05f0*/  IMAD.HI.U32 R2, P0, R5, R8, R2 ;  /* 0x0000000805027227 */ /* 0x000fc80007800002 */
[----:B------:R-:W-:Y:S01]  /*0600*/  IMAD.HI.U32 R5, R5, R10, RZ ;  /* 0x0000000a05057227 */ /* 0x000fe200078e00ff */
[----:B------:R-:W-:-:S04]  /*0610*/  IADD3 R7, P2, PT, R7, R2, RZ ;  /* 0x0000000207077210 */ /* 0x000fc80007f5e0ff */
[----:B------:R-:W-:Y:S01]  /*0620*/  IADD3.X R5, PT, PT, R5, RZ, RZ, P0, !PT ;  /* 0x000000ff05057210 */ /* 0x000fe200007fe4ff */
[----:B------:R-:W-:-:S04]  /*0630*/  IMAD.WIDE.U32 R2, R7, UR4, RZ ;  /* 0x0000000407027c25 */ /* 0x000fc8000f8e00ff */
[----:B------:R-:W-:Y:S01]  /*0640*/  IMAD.X R5, RZ, RZ, R5, P2 ;  /* 0x000000ffff057224 */ /* 0x000fe200010e0605 */
[----:B------:R-:W-:Y:S01]  /*0650*/  IADD3 R2, P2, PT, -R2, R8, RZ ;  /* 0x0000000802027210 */ /* 0x000fe20007f5e1ff */
[----:B------:R-:W-:-:S03]  /*0660*/  IMAD R6, R7, UR5, R3 ;  /* 0x0000000507067c24 */ /* 0x000fc6000f8e0203 */
[----:B------:R-:W-:Y:S01]  /*0670*/  ISETP.GE.U32.AND P0, PT, R2, UR4, PT ;  /* 0x0000000402007c0c */ /* 0x000fe2000bf06070 */
[----:B------:R-:W-:-:S05]  /*0680*/  IMAD R5, R5, UR4, R6 ;  /* 0x0000000405057c24 */ /* 0x000fca000f8e0206 */
[----:B------:R-:W-:Y:S02]  /*0690*/  IADD3.X R6, PT, PT, ~R5, R10, RZ, P2, !PT ;  /* 0x0000000a05067210 */ /* 0x000fe400017fe5ff */
[----:B------:R-:W-:Y:S02]  /*06a0*/  IADD3 R3, P2, PT, R2, -UR4, RZ ;  /* 0x8000000402037c10 */ /* 0x000fe4000ff5e0ff */
[C---:B------:R-:W-:Y:S02]  /*06b0*/  ISETP.GE.U32.AND.EX P0, PT, R6.reuse, UR5, PT, P0 ;  /* 0x0000000506007c0c */ /* 0x040fe4000bf06100 */
[----:B------:R-:W-:Y:S02]  /*06c0*/  IADD3.X R5, PT, PT, R6, ~UR5, RZ, P2, !PT ;  /* 0x8000000506057c10 */ /* 0x000fe400097fe4ff */
[----:B------:R-:W-:Y:S02]  /*06d0*/  SEL R3, R3, R2, P0 ;  /* 0x0000000203037207 */ /* 0x000fe40000000000 */
[----:B------:R-:W-:-:S02]  /*06e0*/  SEL R5, R5, R6, P0 ;  /* 0x0000000605057207 */ /* 0x000fc40000000000 */
[C---:B------:R-:W-:Y:S01]  /*06f0*/  ISETP.GE.U32.AND P0, PT, R3.reuse, UR4, PT ;  /* 0x0000000403007c0c */ /* 0x040fe2000bf06070 */
[----:B------:R-:W-:-:S03]  /*0700*/  VIADD R2, R3, -UR4 ;  /* 0x8000000403027c36 */ /* 0x000fc60008000000 */
[----:B------:R-:W-:Y:S01]  /*0710*/  ISETP.GE.U32.AND.EX P0, PT, R5, UR5, PT, P0 ;  /* 0x0000000505007c0c */ /* 0x000fe2000bf06100 */
[----:B------:R-:W-:-:S03]  /*0720*/  HFMA2 R5, -RZ, RZ, 0, 0 ;  /* 0x00000000ff057431 */ /* 0x000fc600000001ff */
[----:B------:R-:W-:Y:S02]  /*0730*/  SEL R2, R2, R3, P0 ;  /* 0x0000000302027207 */ /* 0x000fe40000000000 */
[----:B------:R-:W-:Y:S02]  /*0740*/  ISETP.NE.U32.AND P0, PT, RZ, UR10, PT ;  /* 0x0000000aff007c0c */ /* 0x000fe4000bf05070 */
[-C--:B------:R-:W-:Y:S02]  /*0750*/  IADD3 R3, PT, PT, RZ, -R2.reuse, RZ ;  /* 0x80000002ff037210 */ /* 0x080fe40007ffe0ff */
[----:B------:R-:W-:Y:S02]  /*0760*/  ISETP.NE.AND.EX P0, PT, RZ, UR8, PT, P0 ;  /* 0x00000008ff007c0c */ /* 0x000fe4000bf05300 */
[----:B------:R-:W-:-:S04]  /*0770*/  SEL R2, R3, R2, !P1 ;  /* 0x0000000203027207 */ /* 0x000fc80004800000 */
[----:B------:R-:W-:Y:S01]  /*0780*/  SEL R2, R2, 0xffffffff, P0 ;  /* 0xffffffff02027807 */ /* 0x000fe20000000000 */
[----:B------:R-:W-:Y:S06]  /*0790*/  RET.REL.NODEC R4 `(_Z18pointwise_multiplyPiS_S_ii) ;  /* 0xfffffff804187950 */ /* 0x000fec0003c3ffff */
.L_x_3:
[----:B------:R-:W-:-:S00]  /*07a0*/  BRA `(.L_x_3) ;  /* 0xfffffffc00fc7947 */ /* 0x000fc0000383ffff */
[----:B------:R-:W-:-:S00]  /*07b0*/  NOP ;  /* 0x0000000000007918 */ /* 0x000fc00000000000 */
        /* <DEDUP_REMOVED lines=12> */
.L_x_47:


//--------------------- .text._Z14inverse_dividePiii --------------------------
	.section	.text._Z14inverse_dividePiii,"ax",@progbits
	.align	128
        .global         _Z14inverse_dividePiii
        .type           _Z14inverse_dividePiii,@function
        .size           _Z14inverse_dividePiii,(.L_x_49 - _Z14inverse_dividePiii)
        .other          _Z14inverse_dividePiii,@"STO_CUDA_ENTRY STV_DEFAULT"
_Z14inverse_dividePiii:
.text._Z14inverse_dividePiii:
[----:B------:R-:W-:Y:S01]  /*0000*/  LDC R1, c[0x0][0x37c] ;  /* 0x0000df00ff017b82 */ /* 0x000fe20000000800 */
[----:B------:R-:W0:Y:S07]  /*0010*/  S2R R3, SR_TID.X ;  /* 0x0000000000037919 */ /* 0x000e2e0000002100 */
[----:B------:R-:W0:Y:S01]  /*0020*/  S2UR UR4, SR_CTAID.X ;  /* 0x00000000000479c3 */ /* 0x000e220000002500 */
[----:B------:R-:W1:Y:S01]  /*0030*/  LDCU UR5, c[0x0][0x388] ;  /* 0x00007100ff0577ac */ /* 0x000e620008000800 */
[----:B------:R-:W2:Y:S06]  /*0040*/  LDCU UR6, c[0x0][0x388] ;  /* 0x00007100ff0677ac */ /* 0x000eac0008000800 */
[----:B------:R-:W0:Y:S01]  /*0050*/  LDC R0, c[0x0][0x360] ;  /* 0x0000d800ff007b82 */ /* 0x000e220000000800 */
[----:B--2---:R-:W-:-:S02]  /*0060*/  IMAD.U32 R5, RZ, RZ, UR6 ;  /* 0x00000006ff057e24 */ /* 0x004fc4000f8e00ff */
[----:B0-----:R-:W-:-:S05]  /*0070*/  IMAD R0, R0, UR4, R3 ;  /* 0x0000000400007c24 */ /* 0x001fca000f8e0203 */
[----:B-1----:R-:W-:-:S13]  /*0080*/  ISETP.GE.AND P0, PT, R0, UR5, PT ;  /* 0x0000000500007c0c */ /* 0x002fda000bf06270 */
[----:B------:R-:W-:Y:S05]  /*0090*/  @P0 EXIT ;  /* 0x000000000000094d */ /* 0x000fea0003800000 */
[----:B------:R-:W0:Y:S01]  /*00a0*/  LDCU UR4, c[0x0][0x38c] ;  /* 0x00007180ff0477ac */ /* 0x000e220008000800 */
[----:B------:R-:W-:Y:S02]  /*00b0*/  HFMA2 R6, -RZ, RZ, 0, 5.9604644775390625e-08 ;  /* 0x00000001ff067431 */ /* 0x000fe400000001ff */
[----:B------:R-:W-:Y:S01]  /*00c0*/  IMAD.MOV.U32 R7, RZ, RZ, 0x0 ;  /* 0x00000000ff077424 */ /* 0x000fe200078e00ff */
[----:B------:R-:W1:Y:S01]  /*00d0*/  LDCU.64 UR6, c[0x0][0x358] ;  /* 0x00006b00ff0677ac */ /* 0x000e620008000a00 */
[----:B0-----:R-:W-:-:S09]  /*00e0*/  UISETP.GE.AND UP0, UPT, UR4, 0x3, UPT ;  /* 0x000000030400788c */ /* 0x001fd2000bf06270 */
[----:B-1----:R-:W-:Y:S05]  /*00f0*/  BRA.U !UP0, `(.L_x_4) ;  /* 0x0000000508207547 */ /* 0x002fea000b800000 */
[----:B------:R-:W0:Y:S01]  /*0100*/  LDC R4, c[0x0][0x38c] ;  /* 0x0000e300ff047b82 */ /* 0x000e220000000800 */
[----:B------:R-:W-:Y:S01]  /*0110*/  MOV R2, 0x1 ;  /* 0x0000000100027802 */ /* 0x000fe20000000f00 */
[----:B------:R-:W-:Y:S01]  /*0120*/  IMAD.MOV.U32 R3, RZ, RZ, 0x0 ;  /* 0x00000000ff037424 */ /* 0x000fe200078e00ff */
[----:B------:R-:W-:-:S12]  /*0130*/  UIADD3 UR4, UPT, UPT, UR4, -0x2, URZ ;  /* 0xfffffffe04047890 */ /* 0x000fd8000fffe0ff */
.L_x_9:
[----:B------:R-:W1:Y:S01]  /*0140*/  LDC R6, c[0x0][0x38c] ;  /* 0x0000e300ff067b82 */ /* 0x000e620000000800 */
[----:B------:R-:W-:Y:S01]  /*0150*/  ULOP3.LUT UR5, UR4, 0x1, URZ, 0xc0, !UPT ;  /* 0x0000000104057892 */ /* 0x000fe2000f8ec0ff */
[----:B------:R-:W-:-:S03]  /*0160*/  HFMA2 R7, -RZ, RZ, 0, 0 ;  /* 0x00000000ff077431 */ /* 0x000fc600000001ff */
[----:B------:R-:W-:-:S09]  /*0170*/  UISETP.NE.U32.AND UP0, UPT, UR5, 0x1, UPT ;  /* 0x000000010500788c */ /* 0x000fd2000bf05070 */
[----:B------:R-:W-:Y:S05]  /*0180*/  BRA.U UP0, `(.L_x_5) ;  /* 0x0000000100807547 */ /* 0x000fea000b800000 */
[----:B------:R-:W-:Y:S01]  /*0190*/  SHF.R.S32.HI R11, RZ, 0x1f, R5 ;  /* 0x0000001fff0b7819 */ /* 0x000fe20000011405 */
[-C--:B------:R-:W-:Y:S02]  /*01a0*/  IMAD R3, R3, R5.reuse, RZ ;  /* 0x0000000503037224 */ /* 0x080fe400078e02ff */
[----:B------:R-:W-:-:S04]  /*01b0*/  IMAD.WIDE.U32 R8, R2, R5, RZ ;  /* 0x0000000502087225 */ /* 0x000fc800078e00ff */
[----:B------:R-:W-:-:S04]  /*01c0*/  IMAD R3, R2, R11, R3 ;  /* 0x0000000b02037224 */ /* 0x000fc800078e0203 */
[----:B------:R-:W-:-:S05]  /*01d0*/  IMAD.IADD R3, R9, 0x1, R3 ;  /* 0x0000000109037824 */ /* 0x000fca00078e0203 */
[----:B------:R-:W-:-:S13]  /*01e0*/  ISETP.NE.U32.AND P0, PT, R3, RZ, PT ;  /* 0x000000ff0300720c */ /* 0x000fda0003f05070 */
[----:B------:R-:W-:Y:S05]  /*01f0*/  @P0 BRA `(.L_x_6) ;  /* 0x0000000000500947 */ /* 0x000fea0003800000 */
[----:B0-----:R-:W0:Y:S01]  /*0200*/  I2F.U32.RP R9, R4 ;  /* 0x0000000400097306 */ /* 0x001e220000209000 */
[----:B------:R-:W-:-:S07]  /*0210*/  ISETP.NE.U32.AND P1, PT, R4, RZ, PT ;  /* 0x000000ff0400720c */ /* 0x000fce0003f25070 */
[----:B0-----:R-:W0:Y:S02]  /*0220*/  MUFU.RCP R9, R9 ;  /* 0x0000000900097308 */ /* 0x001e240000001000 */
[----:B0-----:R-:W-:-:S06]  /*0230*/  IADD3 R2, PT, PT, R9, 0xffffffe, RZ ;  /* 0x0ffffffe09027810 */ /* 0x001fcc0007ffe0ff */
[----:B------:R0:W2:Y:S02]  /*0240*/  F2I.FTZ.U32.TRUNC.NTZ R3, R2 ;  /* 0x0000000200037305 */ /* 0x0000a4000021f000 */
[----:B0-----:R-:W-:Y:S01]  /*0250*/  MOV R2, RZ ;  /* 0x000000ff00027202 */ /* 0x001fe20000000f00 */
[----:B--2---:R-:W-:-:S04]  /*0260*/  IMAD.MOV R11, RZ, RZ, -R3 ;  /* 0x000000ffff0b7224 */ /* 0x004fc800078e0a03 */
[----:B------:R-:W-:-:S04]  /*0270*/  IMAD R11, R11, R4, RZ ;  /* 0x000000040b0b7224 */ /* 0x000fc800078e02ff */
[----:B------:R-:W-:-:S06]  /*0280*/  IMAD.HI.U32 R3, R3, R11, R2 ;  /* 0x0000000b03037227 */ /* 0x000fcc00078e0002 */
[----:B------:R-:W-:-:S04]  /*0290*/  IMAD.HI.U32 R3, R3, R8, RZ ;  /* 0x0000000803037227 */ /* 0x000fc800078e00ff */
[----:B------:R-:W-:-:S04]  /*02a0*/  IMAD.MOV R3, RZ, RZ, -R3 ;  /* 0x000000ffff037224 */ /* 0x000fc800078e0a03 */
[----:B------:R-:W-:Y:S02]  /*02b0*/  IMAD R11, R4, R3, R8 ;  /* 0x00000003040b7224 */ /* 0x000fe400078e0208 */
[----:B------:R-:W-:-:S03]  /*02c0*/  IMAD.MOV.U32 R3, RZ, RZ, RZ ;  /* 0x000000ffff037224 */ /* 0x000fc600078e00ff */
[----:B------:R-:W-:-:S13]  /*02d0*/  ISETP.GE.U32.AND P0, PT, R11, R4, PT ;  /* 0x000000040b00720c */ /* 0x000fda0003f06070 */
[----:B------:R-:W-:-:S04]  /*02e0*/  @P0 IADD3 R11, PT, PT, R11, -R4, RZ ;  /* 0x800000040b0b0210 */ /* 0x000fc80007ffe0ff */
[----:B------:R-:W-:-:S13]  /*02f0*/  ISETP.GE.U32.AND P0, PT, R11, R4, PT ;  /* 0x000000040b00720c */ /* 0x000fda0003f06070 */
[----:B------:R-:W-:Y:S01]  /*0300*/  @P0 IMAD.IADD R11, R11, 0x1, -R4 ;  /* 0x000000010b0b0824 */ /* 0x000fe200078e0a04 */
[----:B------:R-:W-:-:S04]  /*0310*/  @!P1 LOP3.LUT R11, RZ, R4, RZ, 0x33, !PT ;  /* 0x00000004ff0b9212 */ /* 0x000fc800078e33ff */
[----:B------:R-:W-:Y:S01]  /*0320*/  MOV R2, R11 ;  /* 0x0000000b00027202 */ /* 0x000fe20000000f00 */
[----:B------:R-:W-:Y:S06]  /*0330*/  BRA `(.L_x_5) ;  /* 0x0000000000147947 */ /* 0x000fec0003800000 */
.L_x_6:
[----:B------:R-:W-:Y:S02]  /*0340*/  MOV R9, R3 ;  /* 0x0000000300097202 */ /* 0x000fe40000000f00 */
[----:B------:R-:W-:-:S07]  /*0350*/  MOV R10, 0x370 ;  /* 0x00000370000a7802 */ /* 0x000fce0000000f00 */
[----:B01----:R-:W-:Y:S05]  /*0360*/  CALL.REL.NOINC `($__internal_2_$__cuda_sm20_rem_u64) ;  /* 0x0000000800447944 */ /* 0x003fea0003c00000 */
[----:B------:R-:W-:Y:S01]  /*0370*/  IMAD.MOV.U32 R2, RZ, RZ, R8 ;  /* 0x000000ffff027224 */ /* 0x000fe200078e0008 */
[----:B------:R-:W-:-:S07]  /*0380*/  MOV R3, R9 ;  /* 0x0000000900037202 */ /* 0x000fce0000000f00 */
.L_x_5:
[----:B------:R-:W-:-:S05]  /*0390*/  IMAD.WIDE R8, R5, R5, RZ ;  /* 0x0000000505087225 */ /* 0x000fca00078e02ff */
[----:B------:R-:W-:-:S13]  /*03a0*/  LOP3.LUT P0, RZ, R9, 0x7fffffff, RZ, 0xc0, !PT ;  /* 0x7fffffff09ff7812 */ /* 0x000fda000780c0ff */
[----:B------:R-:W-:Y:S05]  /*03b0*/  @P0 BRA `(.L_x_7) ;  /* 0x00000000004c0947 */ /* 0x000fea0003800000 */
[----:B0-----:R-:W0:Y:S01]  /*03c0*/  I2F.U32.RP R10, R4 ;  /* 0x00000004000a7306 */ /* 0x001e220000209000 */
[----:B------:R-:W-:-:S07]  /*03d0*/  ISETP.NE.U32.AND P1, PT, R4, RZ, PT ;  /* 0x000000ff0400720c */ /* 0x000fce0003f25070 */
[----:B0-----:R-:W1:Y:S02]  /*03e0*/  MUFU.RCP R10, R10 ;  /* 0x0000000a000a7308 */ /* 0x001e640000001000 */
[----:B-1----:R-:W-:-:S06]  /*03f0*/  VIADD R6, R10, 0xffffffe ;  /* 0x0ffffffe0a067836 */ /* 0x002fcc0000000000 */
[----:B------:R0:W1:Y:S02]  /*0400*/  F2I.FTZ.U32.TRUNC.NTZ R7, R6 ;  /* 0x0000000600077305 */ /* 0x000064000021f000 */
[----:B0-----:R-:W-:Y:S01]  /*0410*/  IMAD.MOV.U32 R6, RZ, RZ, RZ ;  /* 0x000000ffff067224 */ /* 0x001fe200078e00ff */
[----:B-1----:R-:W-:-:S05]  /*0420*/  IADD3 R5, PT, PT, RZ, -R7, RZ ;  /* 0x80000007ff057210 */ /* 0x002fca0007ffe0ff */
[----:B------:R-:W-:-:S04]  /*0430*/  IMAD R5, R5, R4, RZ ;  /* 0x0000000405057224 */ /* 0x000fc800078e02ff */
[----:B------:R-:W-:-:S06]  /*0440*/  IMAD.HI.U32 R5, R7, R5, R6 ;  /* 0x0000000507057227 */ /* 0x000fcc00078e0006 */
[----:B------:R-:W-:-:S05]  /*0450*/  IMAD.HI.U32 R5, R5, R8, RZ ;  /* 0x0000000805057227 */ /* 0x000fca00078e00ff */
[----:B------:R-:W-:-:S05]  /*0460*/  IADD3 R5, PT, PT, -R5, RZ, RZ ;  /* 0x000000ff05057210 */ /* 0x000fca0007ffe1ff */
[----:B------:R-:W-:-:S05]  /*0470*/  IMAD R9, R4, R5, R8 ;  /* 0x0000000504097224 */ /* 0x000fca00078e0208 */
[----:B------:R-:W-:-:S13]  /*0480*/  ISETP.GE.U32.AND P0, PT, R9, R4, PT ;  /* 0x000000040900720c */ /* 0x000fda0003f06070 */
[----:B------:R-:W-:-:S05]  /*0490*/  @P0 IMAD.IADD R9, R9, 0x1, -R4 ;  /* 0x0000000109090824 */ /* 0x000fca00078e0a04 */
[----:B------:R-:W-:-:S13]  /*04a0*/  ISETP.GE.U32.AND P0, PT, R9, R4, PT ;  /* 0x000000040900720c */ /* 0x000fda0003f06070 */
[-C--:B------:R-:W-:Y:S02]  /*04b0*/  @P0 IADD3 R9, PT, PT, R9, -R4.reuse, RZ ;  /* 0x8000000409090210 */ /* 0x080fe40007ffe0ff */
[----:B------:R-:W-:-:S05]  /*04c0*/  @!P1 LOP3.LUT R9, RZ, R4, RZ, 0x33, !PT ;  /* 0x00000004ff099212 */ /* 0x000fca00078e33ff */
[----:B------:R-:W-:Y:S01]  /*04d0*/  IMAD.MOV.U32 R5, RZ, RZ, R9 ;  /* 0x000000ffff057224 */ /* 0x000fe200078e0009 */
[----:B------:R-:W-:Y:S06]  /*04e0*/  BRA `(.L_x_8) ;  /* 0x00000000000c7947 */ /* 0x000fec0003800000 */
.L_x_7:
[----:B------:R-:W-:-:S07]  /*04f0*/  MOV R10, 0x510 ;  /* 0x00000510000a7802 */ /* 0x000fce0000000f00 */
[----:B01----:R-:W-:Y:S05]  /*0500*/  CALL.REL.NOINC `($__internal_2_$__cuda_sm20_rem_u64) ;  /* 0x0000000400dc7944 */ /* 0x003fea0003c00000 */
[----:B------:R-:W-:-:S07]  /*0510*/  MOV R5, R8 ;  /* 0x0000000800057202 */ /* 0x000fce0000000f00 */
.L_x_8:
[----:B------:R-:W-:Y:S02]  /*0520*/  UISETP.GT.U32.AND UP0, UPT, UR4, 0x1, UPT ;  /* 0x000000010400788c */ /* 0x000fe4000bf04070 */
[----:B------:R-:W-:-:S07]  /*0530*/  USHF.R.U32.HI UR5, URZ, 0x1, UR4 ;  /* 0x00000001ff057899 */ /* 0x000fce0008011604 */
[----:B------:R-:W-:Y:S01]  /*0540*/  UMOV UR4, UR5 ;  /* 0x0000000500047c82 */ /* 0x000fe20008000000 */
[----:B------:R-:W-:Y:S05]  /*0550*/  BRA.U UP0, `(.L_x_9) ;  /* 0xfffffff900f87547 */ /* 0x000fea000b83ffff */
[--C-:B------:R-:W-:Y:S01]  /*0560*/  SHF.R.S32.HI R7, RZ, 0x1f, R2.reuse ;  /* 0x0000001fff077819 */ /* 0x100fe20000011402 */
[----:B------:R-:W-:-:S07]  /*0570*/  IMAD.MOV.U32 R6, RZ, RZ, R2 ;  /* 0x000000ffff067224 */ /* 0x000fce00078e0002 */
.L_x_4:
[----:B------:R-:W0:Y:S01]  /*0580*/  LDC.64 R2, c[0x0][0x380] ;  /* 0x0000e000ff027b82 */ /* 0x000e220000000a00 */
[----:B------:R-:W1:Y:S01]  /*0590*/  LDCU UR10, c[0x0][0x38c] ;  /* 0x00007180ff0a77ac */ /* 0x000e620008000800 */
[----:B0-----:R-:W-:-:S05]  /*05a0*/  IMAD.WIDE R2, R0, 0x4, R2 ;  /* 0x0000000400027825 */ /* 0x001fca00078e0202 */
[----:B------:R-:W2:Y:S01]  /*05b0*/  LDG.E R5, desc[UR6][R2.64] ;  /* 0x0000000602057981 */ /* 0x000ea2000c1e1900 */
[----:B-1----:R-:W-:Y:S01]  /*05c0*/  USHF.R.S32.HI UR8, URZ, 0x1f, UR10 ;  /* 0x0000001fff087899 */ /* 0x002fe2000801140a */
[----:B------:R-:W-:Y:S01]  /*05d0*/  BSSY.RECONVERGENT B0, `(.L_x_10) ;  /* 0x000001e000007945 */ /* 0x000fe20003800200 */
[----:B--2---:R-:W-:Y:S01]  /*05e0*/  SHF.R.S32.HI R9, RZ, 0x1f, R5 ;  /* 0x0000001fff097819 */ /* 0x004fe20000011405 */
[-C--:B------:R-:W-:Y:S02]  /*05f0*/  IMAD R0, R7, R5.reuse, RZ ;  /* 0x0000000507007224 */ /* 0x080fe400078e02ff */
[----:B------:R-:W-:-:S04]  /*0600*/  IMAD.WIDE.U32 R4, R6, R5, RZ ;  /* 0x0000000506047225 */ /* 0x000fc800078e00ff */
[----:B------:R-:W-:-:S05]  /*0610*/  IMAD R9, R9, R6, R0 ;  /* 0x0000000609097224 */ /* 0x000fca00078e0200 */
[----:B------:R-:W-:-:S04]  /*0620*/  IADD3 R6, PT, PT, R5, R9, RZ ;  /* 0x0000000905067210 */ /* 0x000fc80007ffe0ff */
        /* <DEDUP_REMOVED lines=8> */
[----:B0-----:R-:W-:Y:S01]  /*06b0*/  IMAD.MOV.U32 R6, RZ, RZ, RZ ;  /* 0x000000ffff067224 */ /* 0x001fe200078e00ff */
[----:B-1----:R-:W-:-:S05]  /*06c0*/  IADD3 R5, PT, PT, RZ, -R7, RZ ;  /* 0x80000007ff057210 */ /* 0x002fca0007ffe0ff */
[----:B------:R-:W-:-:S04]  /*06d0*/  IMAD R5, R5, UR10, RZ ;  /* 0x0000000a05057c24 */ /* 0x000fc8000f8e02ff */
[----:B------:R-:W-:-:S06]  /*06e0*/  IMAD.HI.U32 R5, R7, R5, R6 ;  /* 0x0000000507057227 */ /* 0x000fcc00078e0006 */
[----:B------:R-:W-:-:S05]  /*06f0*/  IMAD.HI.U32 R0, R5, R4, RZ ;  /* 0x0000000405007227 */ /* 0x000fca00078e00ff */
[----:B------:R-:W-:-:S05]  /*0700*/  IADD3 R5, PT, PT, -R0, RZ, RZ ;  /* 0x000000ff00057210 */ /* 0x000fca0007ffe1ff */
[----:B------:R-:W-:-:S05]  /*0710*/  IMAD R4, R5, UR10, R4 ;  /* 0x0000000a05047c24 */ /* 0x000fca000f8e0204 */
[----:B------:R-:W-:-:S13]  /*0720*/  ISETP.GE.U32.AND P0, PT, R4, UR10, PT ;  /* 0x0000000a04007c0c */ /* 0x000fda000bf06070 */
[----:B------:R-:W-:-:S05]  /*0730*/  @P0 VIADD R4, R4, -UR10 ;  /* 0x8000000a04040c36 */ /* 0x000fca0008000000 */
[----:B------:R-:W-:-:S13]  /*0740*/  ISETP.GE.U32.AND P0, PT, R4, UR10, PT ;  /* 0x0000000a04007c0c */ /* 0x000fda000bf06070 */
[----:B------:R-:W-:Y:S02]  /*0750*/  @P0 IADD3 R4, PT, PT, R4, -UR10, RZ ;  /* 0x8000000a04040c10 */ /* 0x000fe4000fffe0ff */
[----:B------:R-:W-:Y:S01]  /*0760*/  @!P1 LOP3.LUT R4, RZ, UR10, RZ, 0x33, !PT ;  /* 0x0000000aff049c12 */ /* 0x000fe2000f8e33ff */
[----:B------:R-:W-:Y:S06]  /*0770*/  BRA `(.L_x_12) ;  /* 0x00000000000c7947 */ /* 0x000fec0003800000 */
.L_x_11:
[----:B------:R-:W-:-:S07]  /*0780*/  MOV R0, 0x7a0 ;  /* 0x000007a000007802 */ /* 0x000fce0000000f00 */
[----:B------:R-:W-:Y:S05]  /*0790*/  CALL.REL.NOINC `($__internal_1_$__cuda_sm20_rem_s64) ;  /* 0x0000000000107944 */ /* 0x000fea0003c00000 */
[----:B------:R-:W-:-:S07]  /*07a0*/  IMAD.MOV.U32 R4, RZ, RZ, R6 ;  /* 0x000000ffff047224 */ /* 0x000fce00078e0006 */
.L_x_12:
[----:B------:R-:W-:Y:S05]  /*07b0*/  BSYNC.RECONVERGENT B0 ;  /* 0x0000000000007941 */ /* 0x000fea0003800200 */
.L_x_10:
[----:B------:R-:W-:Y:S01]  /*07c0*/  STG.E desc[UR6][R2.64], R4 ;  /* 0x0000000402007986 */ /* 0x000fe2000c101906 */
[----:B------:R-:W-:Y:S05]  /*07d0*/  EXIT ;  /* 0x000000000000794d */ /* 0x000fea0003800000 */
        .weak           $__internal_1_$__cuda_sm20_rem_s64
        .type           $__internal_1_$__cuda_sm20_rem_s64,@function
        .size           $__internal_1_$__cuda_sm20_rem_s64,($__internal_2_$__cuda_sm20_rem_u64 - $__internal_1_$__cuda_sm20_rem_s64)
$__internal_1_$__cuda_sm20_rem_s64:
        /* <DEDUP_REMOVED lines=11> */
[C---:B------:R-:W-:Y:S01]  /*0890*/  IMAD R7, R8.reuse, UR5, R11 ;  /* 0x0000000508077c24 */ /* 0x040fe2000f8e020b */
[----:B------:R-:W-:Y:S02]  /*08a0*/  IADD3 R13, P0, PT, RZ, -R10, RZ ;  /* 0x8000000aff0d7210 */ /* 0x000fe40007f1e0ff */
[----:B------:R-:W-:Y:S01]  /*08b0*/  MOV R11, R8 ;  /* 0x00000008000b7202 */ /* 0x000fe20000000f00 */
[----:B------:R-:W-:Y:S02]  /*08c0*/  IMAD R7, R9, UR4, R7 ;  /* 0x0000000409077c24 */ /* 0x000fe4000f8e0207 */
[----:B------:R-:W-:-:S04]  /*08d0*/  IMAD.HI.U32 R10, R8, R13, RZ ;  /* 0x0000000d080a7227 */ /* 0x000fc800078e00ff */
[----:B------:R-:W-:-:S04]  /*08e0*/  IMAD.X R7, RZ, RZ, ~R7, P0 ;  /* 0x000000ffff077224 */ /* 0x000fc800000e0e07 */
[----:B------:R-:W-:-:S04]  /*08f0*/  IMAD.WIDE.U32 R10, P0, R8, R7, R10 ;  /* 0x00000007080a7225 */ /* 0x000fc8000780000a */
[C---:B------:R-:W-:Y:S02]  /*0900*/  IMAD R15, R9.reuse, R7, RZ ;  /* 0x00000007090f7224 */ /* 0x040fe400078e02ff */
[----:B------:R-:W-:-:S04]  /*0910*/  IMAD.HI.U32 R10, P1, R9, R13, R10 ;  /* 0x0000000d090a7227 */ /* 0x000fc8000782000a */
[----:B------:R-:W-:Y:S01]  /*0920*/  IMAD.HI.U32 R5, R9, R7, RZ ;  /* 0x0000000709057227 */ /* 0x000fe200078e00ff */
[----:B------:R-:W-:-:S03]  /*0930*/  IADD3 R11, P2, PT, R15, R10, RZ ;  /* 0x0000000a0f0b7210 */ /* 0x000fc60007f5e0ff */
[----:B------:R-:W-:Y:S02]  /*0940*/  IMAD.X R5, R5, 0x1, R9, P0 ;  /* 0x0000000105057824 */ /* 0x000fe400000e0609 */
[----:B------:R-:W-:-:S03]  /*0950*/  IMAD.WIDE.U32 R8, R11, UR4, RZ ;  /* 0x000000040b087c25 */ /* 0x000fc6000f8e00ff */
[----:B------:R-:W-:Y:S01]  /*0960*/  IADD3.X R5, PT, PT, RZ, RZ, R5, P2, P1 ;  /* 0x000000ffff057210 */ /* 0x000fe200017e2405 */
[----:B------:R-:W-:Y:S01]  /*0970*/  IMAD R10, R11, UR5, R9 ;  /* 0x000000050b0a7c24 */ /* 0x000fe2000f8e0209 */
[----:B------:R-:W-:Y:S02]  /*0980*/  IADD3 R13, P0, PT, RZ, -R8, RZ ;  /* 0x80000008ff0d7210 */ /* 0x000fe40007f1e0ff */
[----:B------:R-:W-:Y:S01]  /*0990*/  ISETP.GE.AND P1, PT, R6, RZ, PT ;  /* 0x000000ff0600720c */ /* 0x000fe20003f26270 */
[----:B------:R-:W-:Y:S01]  /*09a0*/  IMAD R7, R5, UR4, R10 ;  /* 0x0000000405077c24 */ /* 0x000fe2000f8e020a */
[----:B------:R-:W-:Y:S01]  /*09b0*/  IADD3 R9, P4, PT, RZ, -R4, RZ ;  /* 0x80000004ff097210 */ /* 0x000fe20007f9e0ff */
[----:B------:R-:W-:-:S03]  /*09c0*/  IMAD.HI.U32 R10, R11, R13, RZ ;  /* 0x0000000d0b0a7227 */ /* 0x000fc600078e00ff */
[----:B------:R-:W-:Y:S02]  /*09d0*/  IADD3.X R12, PT, PT, RZ, ~R7, RZ, P0, !PT ;  /* 0x80000007ff0c7210 */ /* 0x000fe400007fe4ff */
[----:B------:R-:W-:Y:S01]  /*09e0*/  SEL R8, R9, R4, !P1 ;  /* 0x0000000409087207 */ /* 0x000fe20004800000 */
[----:B------:R-:W-:Y:S02]  /*09f0*/  IMAD.X R9, RZ, RZ, ~R6, P4 ;  /* 0x000000ffff097224 */ /* 0x000fe400020e0e06 */
[----:B------:R-:W-:-:S04]  /*0a00*/  IMAD.WIDE.U32 R10, P0, R11, R12, R10 ;  /* 0x0000000c0b0a7225 */ /* 0x000fc8000780000a */
[----:B------:R-:W-:-:S04]  /*0a10*/  IMAD.HI.U32 R7, P2, R5, R13, R10 ;  /* 0x0000000d05077227 */ /* 0x000fc8000784000a */
[CC--:B------:R-:W-:Y:S02]  /*0a20*/  IMAD R10, R5.reuse, R12.reuse, RZ ;  /* 0x0000000c050a7224 */ /* 0x0c0fe400078e02ff */
[----:B------:R-:W-:-:S03]  /*0a30*/  IMAD.HI.U32 R12, R5, R12, RZ ;  /* 0x0000000c050c7227 */ /* 0x000fc600078e00ff */
[----:B------:R-:W-:Y:S02]  /*0a40*/  IADD3 R7, P3, PT, R10, R7, RZ ;  /* 0x000000070a077210 */ /* 0x000fe40007f7e0ff */
[----:B------:R-:W-:Y:S02]  /*0a50*/  IADD3.X R5, PT, PT, R12, R5, RZ, P0, !PT ;  /* 0x000000050c057210 */ /* 0x000fe400007fe4ff */
[----:B------:R-:W-:Y:S01]  /*0a60*/  SEL R10, R9, R6, !P1 ;  /* 0x00000006090a7207 */ /* 0x000fe20004800000 */
[----:B------:R-:W-:Y:S01]  /*0a70*/  IMAD.HI.U32 R4, R7, R8, RZ ;  /* 0x0000000807047227 */ /* 0x000fe200078e00ff */
[----:B------:R-:W-:-:S03]  /*0a80*/  IADD3.X R9, PT, PT, RZ, RZ, R5, P3, P2 ;  /* 0x000000ffff097210 */ /* 0x000fc60001fe4405 */
[----:B------:R-:W-:Y:S02]  /*0a90*/  IMAD.MOV.U32 R5, RZ, RZ, RZ ;  /* 0x000000ffff057224 */ /* 0x000fe400078e00ff */
[----:B------:R-:W-:-:S04]  /*0aa0*/  IMAD.HI.U32 R6, R9, R10, RZ ;  /* 0x0000000a09067227 */ /* 0x000fc800078e00ff */
[----:B------:R-:W-:-:S04]  /*0ab0*/  IMAD.WIDE.U32 R4, R7, R10, R4 ;  /* 0x0000000a07047225 */ /* 0x000fc800078e0004 */
[C---:B------:R-:W-:Y:S02]  /*0ac0*/  IMAD R7, R9.reuse, R10, RZ ;  /* 0x0000000a09077224 */ /* 0x040fe400078e02ff */
[----:B------:R-:W-:-:S05]  /*0ad0*/  IMAD.HI.U32 R4, P0, R9, R8, R4 ;  /* 0x0000000809047227 */ /* 0x000fca0007800004 */
[----:B------:R-:W-:Y:S02]  /*0ae0*/  IADD3 R7, P2, PT, R7, R4, RZ ;  /* 0x0000000407077210 */ /* 0x000fe40007f5e0ff */
[----:B------:R-:W-:-:S03]  /*0af0*/  IADD3.X R6, PT, PT, R6, RZ, RZ, P0, !PT ;  /* 0x000000ff06067210 */ /* 0x000fc600007fe4ff */
        /* <DEDUP_REMOVED lines=15> */
[----:B------:R-:W-:-:S03]  /*0bf0*/  IMAD.MOV.U32 R4, RZ, RZ, R0 ;  /* 0x000000ffff047224 */ /* 0x000fc600078e0000 */
[----:B------:R-:W-:Y:S02]  /*0c00*/  SEL R6, R6, R5, P0 ;  /* 0x0000000506067207 */ /* 0x000fe40000000000 */
[----:B------:R-:W-:Y:S02]  /*0c10*/  ISETP.NE.U32.AND P0, PT, RZ, UR9, PT ;  /* 0x00000009ff007c0c */ /* 0x000fe4000bf05070 */
[-C--:B------:R-:W-:Y:S02]  /*0c20*/  IADD3 R5, PT, PT, RZ, -R6.reuse, RZ ;  /* 0x80000006ff057210 */ /* 0x080fe40007ffe0ff */
[----:B------:R-:W-:Y:S02]  /*0c30*/  ISETP.NE.AND.EX P0, PT, RZ, UR8, PT, P0 ;  /* 0x00000008ff007c0c */ /* 0x000fe4000bf05300 */
[----:B------:R-:W-:Y:S01]  /*0c40*/  SEL R6, R5, R6, !P1 ;  /* 0x0000000605067207 */ /* 0x000fe20004800000 */
[----:B------:R-:W-:-:S03]  /*0c50*/  HFMA2 R5, -RZ, RZ, 0, 0 ;  /* 0x00000000ff057431 */ /* 0x000fc600000001ff */
[----:B------:R-:W-:Y:S01]  /*0c60*/  SEL R6, R6, 0xffffffff, P0 ;  /* 0xffffffff06067807 */ /* 0x000fe20000000000 */
[----:B------:R-:W-:Y:S06]  /*0c70*/  RET.REL.NODEC R4 `(_Z14inverse_dividePiii) ;  /* 0xfffffff004e07950 */ /* 0x000fec0003c3ffff */
        .weak           $__internal_2_$__cuda_sm20_rem_u64
        .type           $__internal_2_$__cuda_sm20_rem_u64,@function
        .size           $__internal_2_$__cuda_sm20_rem_u64,(.L_x_49 - $__internal_2_$__cuda_sm20_rem_u64)
$__internal_2_$__cuda_sm20_rem_u64:
[----:B------:R-:W0:Y:S08]  /*0c80*/  I2F.U64.RP R11, R6 ;  /* 0x00000006000b7312 */ /* 0x000e300000309000 */
[----:B0-----:R-:W0:Y:S02]  /*0c90*/  MUFU.RCP R11, R11 ;  /* 0x0000000b000b7308 */ /* 0x001e240000001000 */
[----:B0-----:R-:W-:-:S06]  /*0ca0*/  VIADD R12, R11, 0x1ffffffe ;  /* 0x1ffffffe0b0c7836 */ /* 0x001fcc0000000000 */
[----:B------:R-:W0:Y:S02]  /*0cb0*/  F2I.U64.TRUNC R12, R12 ;  /* 0x0000000c000c7311 */ /* 0x000e24000020d800 */
[----:B0-----:R-:W-:-:S04]  /*0cc0*/  IMAD.WIDE.U32 R14, R12, R6, RZ ;  /* 0x000000060c0e7225 */ /* 0x001fc800078e00ff */
[----:B------:R-:W-:Y:S01]  /*0cd0*/  IMAD R15, R12, R7, R15 ;  /* 0x000000070c0f7224 */ /* 0x000fe200078e020f */
[----:B------:R-:W-:-:S03]  /*0ce0*/  IADD3 R17, P0, PT, RZ, -R14, RZ ;  /* 0x8000000eff117210 */ /* 0x000fc60007f1e0ff */
[----:B------:R-:W-:Y:S02]  /*0cf0*/  IMAD R15, R13, R6, R15 ;  /* 0x000000060d0f7224 */ /* 0x000fe400078e020f */
[----:B------:R-:W-:-:S03]  /*0d00*/  IMAD.HI.U32 R14, R12, R17, RZ ;  /* 0x000000110c0e7227 */ /* 0x000fc600078e00ff */
[----:B------:R-:W-:Y:S01]  /*0d10*/  IADD3.X R19, PT, PT, RZ, ~R15, RZ, P0, !PT ;  /* 0x8000000fff137210 */ /* 0x000fe200007fe4ff */
[----:B------:R-:W-:-:S04]  /*0d20*/  IMAD.MOV.U32 R15, RZ, RZ, R12 ;  /* 0x000000ffff0f7224 */ /* 0x000fc800078e000c */
[----:B------:R-:W-:-:S04]  /*0d30*/  IMAD.WIDE.U32 R14, P0, R12, R19, R14 ;  /* 0x000000130c0e7225 */ /* 0x000fc8000780000e */
[C---:B------:R-:W-:Y:S02]  /*0d40*/  IMAD R21, R13.reuse, R19, RZ ;  /* 0x000000130d157224 */ /* 0x040fe400078e02ff */
[----:B------:R-:W-:-:S04]  /*0d50*/  IMAD.HI.U32 R14, P1, R13, R17, R14 ;  /* 0x000000110d0e7227 */ /* 0x000fc8000782000e */
[----:B------:R-:W-:Y:S01]  /*0d60*/  IMAD.HI.U32 R11, R13, R19, RZ ;  /* 0x000000130d0b7227 */ /* 0x000fe200078e00ff */
[----:B------:R-:W-:-:S04]  /*0d70*/  IADD3 R15, P2, PT, R21, R14, RZ ;  /* 0x0000000e150f7210 */ /* 0x000fc80007f5e0ff */
[----:B------:R-:W-:Y:S01]  /*0d80*/  IADD3.X R11, PT, PT, R11, R13, RZ, P0, !PT ;  /* 0x0000000d0b0b7210 */ /* 0x000fe200007fe4ff */
[----:B------:R-:W-:-:S03]  /*0d90*/  IMAD.WIDE.U32 R12, R15, R6, RZ ;  /* 0x000000060f0c7225 */ /* 0x000fc600078e00ff */
[----:B------:R-:W-:Y:S01]  /*0da0*/  IADD3.X R11, PT, PT, RZ, RZ, R11, P2, P1 ;  /* 0x000000ffff0b7210 */ /* 0x000fe200017e240b */
[----:B------:R-:W-:Y:S01]  /*0db0*/  IMAD R13, R15, R7, R13 ;  /* 0x000000070f0d7224 */ /* 0x000fe200078e020d */
[----:B------:R-:W-:-:S03]  /*0dc0*/  IADD3 R17, P0, PT, RZ, -R12, RZ ;  /* 0x8000000cff117210 */ /* 0x000fc60007f1e0ff */
[----:B------:R-:W-:Y:S02]  /*0dd0*/  IMAD R13, R11, R6, R13 ;  /* 0x000000060b0d7224 */ /* 0x000fe400078e020d */
[----:B------:R-:W-:-:S04]  /*0de0*/  IMAD.HI.U32 R14, R15, R17, RZ ;  /* 0x000000110f0e7227 */ /* 0x000fc800078e00ff */
[----:B------:R-:W-:Y:S02]  /*0df0*/  IMAD.X R12, RZ, RZ, ~R13, P0 ;  /* 0x000000ffff0c7224 */ /* 0x000fe400000e0e0d */
[----:B------:R-:W-:Y:S02]  /*0e00*/  IMAD.MOV.U32 R13, RZ, RZ, RZ ;  /* 0x000000ffff0d7224 */ /* 0x000fe400078e00ff */
[----:B------:R-:W-:-:S04]  /*0e10*/  IMAD.WIDE.U32 R14, P0, R15, R12, R14 ;  /* 0x0000000c0f0e7225 */ /* 0x000fc8000780000e */
[C---:B------:R-:W-:Y:S02]  /*0e20*/  IMAD R16, R11.reuse, R12, RZ ;  /* 0x0000000c0b107224 */ /* 0x040fe400078e02ff */
[----:B------:R-:W-:-:S04]  /*0e30*/  IMAD.HI.U32 R15, P1, R11, R17, R14 ;  /* 0x000000110b0f7227 */ /* 0x000fc8000782000e */
[----:B------:R-:W-:Y:S01]  /*0e40*/  IMAD.HI.U32 R12, R11, R12, RZ ;  /* 0x0000000c0b0c7227 */ /* 0x000fe200078e00ff */
[----:B------:R-:W-:-:S04]  /*0e50*/  IADD3 R15, P2, PT, R16, R15, RZ ;  /* 0x0000000f100f7210 */ /* 0x000fc80007f5e0ff */
[----:B------:R-:W-:Y:S01]  /*0e60*/  IADD3.X R11, PT, PT, R12, R11, RZ, P0, !PT ;  /* 0x0000000b0c0b7210 */ /* 0x000fe200007fe4ff */
[----:B------:R-:W-:-:S03]  /*0e70*/  IMAD.HI.U32 R12, R15, R8, RZ ;  /* 0x000000080f0c7227 */ /* 0x000fc600078e00ff */
[----:B------:R-:W-:Y:S01]  /*0e80*/  IADD3.X R11, PT, PT, RZ, RZ, R11, P2, P1 ;  /* 0x000000ffff0b7210 */ /* 0x000fe200017e240b */
[----:B------:R-:W-:-:S04]  /*0e90*/  IMAD.WIDE.U32 R12, R15, R9, R12 ;  /* 0x000000090f0c7225 */ /* 0x000fc800078e000c */
[C---:B------:R-:W-:Y:S02]  /*0ea0*/  IMAD R15, R11.reuse, R9, RZ ;  /* 0x000000090b0f7224 */ /* 0x040fe400078e02ff */
[----:B------:R-:W-:-:S04]  /*0eb0*/  IMAD.HI.U32 R12, P0, R11, R8, R12 ;  /* 0x000000080b0c7227 */ /* 0x000fc8000780000c */
[----:B------:R-:W-:Y:S01]  /*0ec0*/  IMAD.HI.U32 R11, R11, R9, RZ ;  /* 0x000000090b0b7227 */ /* 0x000fe200078e00ff */
[----:B------:R-:W-:-:S04]  /*0ed0*/  IADD3 R15, P1, PT, R15, R12, RZ ;  /* 0x0000000c0f0f7210 */ /* 0x000fc80007f3e0ff */
[----:B------:R-:W-:Y:S01]  /*0ee0*/  IADD3.X R11, PT, PT, R11, RZ, RZ, P0, !PT ;  /* 0x000000ff0b0b7210 */ /* 0x000fe200007fe4ff */
[----:B------:R-:W-:-:S04]  /*0ef0*/  IMAD.WIDE.U32 R12, R15, R6, RZ ;  /* 0x000000060f0c7225 */ /* 0x000fc800078e00ff */
[----:B------:R-:W-:Y:S02]  /*0f00*/  IMAD.X R11, RZ, RZ, R11, P1 ;  /* 0x000000ffff0b7224 */ /* 0x000fe400008e060b */
[----:B------:R-:W-:Y:S01]  /*0f10*/  IMAD R15, R15, R7, R13 ;  /* 0x000000070f0f7224 */ /* 0x000fe200078e020d */
[----:B------:R-:W-:-:S03]  /*0f20*/  IADD3 R13, P1, PT, -R12, R8, RZ ;  /* 0x000000080c0d7210 */ /* 0x000fc60007f3e1ff */
[-C--:B------:R-:W-:Y:S01]  /*0f30*/  IMAD R8, R11, R6.reuse, R15 ;  /* 0x000000060b087224 */ /* 0x080fe200078e020f */
[----:B------:R-:W-:-:S04]  /*0f40*/  ISETP.GE.U32.AND P0, PT, R13, R6, PT ;  /* 0x000000060d00720c */ /* 0x000fc80003f06070 */
[----:B------:R-:W-:Y:S02]  /*0f50*/  IADD3.X R8, PT, PT, ~R8, R9, RZ, P1, !PT ;  /* 0x0000000908087210 */ /* 0x000fe40000ffe5ff */
[----:B------:R-:W-:Y:S02]  /*0f60*/  IADD3 R11, P1, PT, -R6, R13, RZ ;  /* 0x0000000d060b7210 */ /* 0x000fe40007f3e1ff */
[----:B------:R-:W-:-:S03]  /*0f70*/  ISETP.GE.U32.AND.EX P0, PT, R8, R7, PT, P0 ;  /* 0x000000070800720c */ /* 0x000fc60003f06100 */
[----:B------:R-:W-:Y:S01]  /*0f80*/  IMAD.X R12, R8, 0x1, ~R7, P1 ;  /* 0x00000001080c7824 */ /* 0x000fe200008e0e07 */
[----:B------:R-:W-:Y:S02]  /*0f90*/  SEL R11, R11, R13, P0 ;  /* 0x0000000d0b0b7207 */ /* 0x000fe40000000000 */
[----:B------:R-:W-:Y:S02]  /*0fa0*/  ISETP.NE.U32.AND P1, PT, R6, RZ, PT ;  /* 0x000000ff0600720c */ /* 0x000fe40003f25070 */
[----:B------:R-:W-:Y:S02]  /*0fb0*/  SEL R12, R12, R8, P0 ;  /* 0x000000080c0c7207 */ /* 0x000fe40000000000 */
[----:B------:R-:W-:Y:S02]  /*0fc0*/  ISETP.GE.U32.AND P0, PT, R11, R6, PT ;  /* 0x000000060b00720c */ /* 0x000fe40003f06070 */
[----:B------:R-:W-:Y:S02]  /*0fd0*/  IADD3 R8, P2, PT, -R6, R11, RZ ;  /* 0x0000000b06087210 */ /* 0x000fe40007f5e1ff */
[----:B------:R-:W-:-:S02]  /*0fe0*/  ISETP.GE.U32.AND.EX P0, PT, R12, R7, PT, P0 ;  /* 0x000000070c00720c */ /* 0x000fc40003f06100 */
[CC--:B------:R-:W-:Y:S02]  /*0ff0*/  IADD3.X R9, PT, PT, ~R7.reuse, R12.reuse, RZ, P2, !PT ;  /* 0x0000000c07097210 */ /* 0x0c0fe400017fe5ff */
[----:B------:R-:W-:Y:S01]  /*1000*/  SEL R8, R8, R11, P0 ;  /* 0x0000000b08087207 */ /* 0x000fe20000000000 */
[----:B------:R-:W-:Y:S01]  /*1010*/  IMAD.MOV.U32 R11, RZ, RZ, 0x0 ;  /* 0x00000000ff0b7424 */ /* 0x000fe200078e00ff */
[----:B------:R-:W-:Y:S02]  /*1020*/  ISETP.NE.AND.EX P1, PT, R7, RZ, PT, P1 ;  /* 0x000000ff0700720c */ /* 0x000fe40003f25310 */
[----:B------:R-:W-:Y:S02]  /*1030*/  SEL R9, R9, R12, P0 ;  /* 0x0000000c09097207 */ /* 0x000fe40000000000 */
[----:B------:R-:W-:Y:S02]  /*1040*/  SEL R8, R8, 0xffffffff, P1 ;  /* 0xffffffff08087807 */ /* 0x000fe40000800000 */
[----:B------:R-:W-:Y:S01]  /*1050*/  SEL R9, R9, 0xffffffff, P1 ;  /* 0xffffffff09097807 */ /* 0x000fe20000800000 */
[----:B------:R-:W-:Y:S06]  /*1060*/  RET.REL.NODEC R10 `(_Z14inverse_dividePiii) ;  /* 0xffffffec0ae47950 */ /* 0x000fec0003c3ffff */
.L_x_13:
        /* <DEDUP_REMOVED lines=9> */
.L_x_49:


//--------------------- .text._Z17ntt_kernel_simplePiiiii --------------------------
	.section	.text._Z17ntt_kernel_simplePiiiii,"ax",@progbits
	.align	128
        .global         _Z17ntt_kernel_simplePiiiii
        .type           _Z17ntt_kernel_simplePiiiii,@function
        .size           _Z17ntt_kernel_simplePiiiii,(.L_x_51 - _Z17ntt_kernel_simplePiiiii)
        .other          _Z17ntt_kernel_simplePiiiii,@"STO_CUDA_ENTRY STV_DEFAULT"
_Z17ntt_kernel_simplePiiiii:
.text._Z17ntt_kernel_simplePiiiii:
[----:B------:R-:W-:Y:S01]  /*0000*/  LDC R1, c[0x0][0x37c] ;  /* 0x0000df00ff017b82 */ /* 0x000fe20000000800 */
[----:B------:R-:W0:Y:S07]  /*0010*/  S2R R0, SR_TID.X ;  /* 0x0000000000007919 */ /* 0x000e2e0000002100 */
[----:B------:R-:W0:Y:S01]  /*0020*/  S2UR UR5, SR_CTAID.X ;  /* 0x00000000000579c3 */ /* 0x000e220000002500 */
[----:B------:R-:W1:Y:S07]  /*0030*/  LDCU UR4, c[0x0][0x388] ;  /* 0x00007100ff0477ac */ /* 0x000e6e0008000800 */
[----:B------:R-:W0:Y:S01]  /*0040*/  LDC R7, c[0x0][0x360] ;  /* 0x0000d800ff077b82 */ /* 0x000e220000000800 */
[----:B-1----:R-:W-:-:S04]  /*0050*/  ULEA.HI UR4, UR4, UR4, URZ, 0x1 ;  /* 0x0000000404047291 */ /* 0x002fc8000f8f08ff */
[----:B------:R-:W-:Y:S01]  /*0060*/  USHF.R.S32.HI UR4, URZ, 0x1, UR4 ;  /* 0x00000001ff047899 */ /* 0x000fe20008011404 */
[----:B0-----:R-:W-:-:S05]  /*0070*/  IMAD R7, R7, UR5, R0 ;  /* 0x0000000507077c24 */ /* 0x001fca000f8e0200 */
[----:B------:R-:W-:-:S13]  /*0080*/  ISETP.GE.AND P0, PT, R7, UR4, PT ;  /* 0x0000000407007c0c */ /* 0x000fda000bf06270 */
[----:B------:R-:W-:Y:S05]  /*0090*/  @P0 EXIT ;  /* 0x000000000000094d */ /* 0x000fea0003800000 */
[----:B------:R-:W0:Y:S01]  /*00a0*/  LDC R11, c[0x0][0x38c] ;  /* 0x0000e300ff0b7b82 */ /* 0x000e220000000800 */
[----:B------:R-:W1:Y:S07]  /*00b0*/  LDCU UR6, c[0x0][0x390] ;  /* 0x00007200ff0677ac */ /* 0x000e6e0008000800 */
[----:B------:R-:W2:Y:S01]  /*00c0*/  LDC R5, c[0x0][0x390] ;  /* 0x0000e400ff057b82 */ /* 0x000ea20000000800 */
[----:B0-----:R-:W-:-:S04]  /*00d0*/  IABS R9, R11 ;  /* 0x0000000b00097213 */ /* 0x001fc80000000000 */
[----:B------:R-:W0:Y:S01]  /*00e0*/  I2F.RP R4, R9 ;  /* 0x0000000900047306 */ /* 0x000e220000209400 */
[----:B--2---:R-:W-:-:S07]  /*00f0*/  IADD3 R0, PT, PT, R5, -0x1, RZ ;  /* 0xffffffff05007810 */ /* 0x004fce0007ffe0ff */
[----:B0-----:R-:W0:Y:S02]  /*0100*/  MUFU.RCP R4, R4 ;  /* 0x0000000400047308 */ /* 0x001e240000001000 */
[----:B0-----:R-:W-:Y:S01]  /*0110*/  VIADD R2, R4, 0xffffffe ;  /* 0x0ffffffe04027836 */ /* 0x001fe20000000000 */
[----:B------:R-:W-:Y:S02]  /*0120*/  IABS R4, R0 ;  /* 0x0000000000047213 */ /* 0x000fe40000000000 */
[----:B------:R-:W-:-:S03]  /*0130*/  LOP3.LUT R0, R0, R11, RZ, 0x3c, !PT ;  /* 0x0000000b00007212 */ /* 0x000fc600078e3cff */
[----:B------:R0:W2:Y:S01]  /*0140*/  F2I.FTZ.U32.TRUNC.NTZ R3, R2 ;  /* 0x0000000200037305 */ /* 0x0000a2000021f000 */
[----:B------:R-:W-:Y:S01]  /*0150*/  ISETP.GE.AND P2, PT, R0, RZ, PT ;  /* 0x000000ff0000720c */ /* 0x000fe20003f46270 */
[----:B0-----:R-:W-:Y:S02]  /*0160*/  IMAD.MOV.U32 R2, RZ, RZ, RZ ;  /* 0x000000ffff027224 */ /* 0x001fe400078e00ff */
[----:B--2---:R-:W-:-:S04]  /*0170*/  IMAD.MOV R6, RZ, RZ, -R3 ;  /* 0x000000ffff067224 */ /* 0x004fc800078e0a03 */
[----:B------:R-:W-:-:S04]  /*0180*/  IMAD R13, R6, R9, RZ ;  /* 0x00000009060d7224 */ /* 0x000fc800078e02ff */
[----:B------:R-:W-:-:S06]  /*0190*/  IMAD.HI.U32 R3, R3, R13, R2 ;  /* 0x0000000d03037227 */ /* 0x000fcc00078e0002 */
[----:B------:R-:W-:-:S04]  /*01a0*/  IMAD.HI.U32 R3, R3, R4, RZ ;  /* 0x0000000403037227 */ /* 0x000fc800078e00ff */
[----:B------:R-:W-:-:S04]  /*01b0*/  IMAD.MOV R6, RZ, RZ, -R3 ;  /* 0x000000ffff067224 */ /* 0x000fc800078e0a03 */
[----:B------:R-:W-:Y:S02]  /*01c0*/  IMAD R2, R9, R6, R4 ;  /* 0x0000000609027224 */ /* 0x000fe400078e0204 */
[----:B------:R-:W-:-:S03]  /*01d0*/  IMAD.MOV.U32 R6, RZ, RZ, 0x1 ;  /* 0x00000001ff067424 */ /* 0x000fc600078e00ff */
[----:B------:R-:W-:-:S13]  /*01e0*/  ISETP.GT.U32.AND P1, PT, R9, R2, PT ;  /* 0x000000020900720c */ /* 0x000fda0003f24070 */
[-C--:B------:R-:W-:Y:S01]  /*01f0*/  @!P1 IADD3 R2, PT, PT, R2, -R9.reuse, RZ ;  /* 0x8000000902029210 */ /* 0x080fe20007ffe0ff */
[----:B------:R-:W-:Y:S01]  /*0200*/  @!P1 VIADD R3, R3, 0x1 ;  /* 0x0000000103039836 */ /* 0x000fe20000000000 */
[----:B------:R-:W-:Y:S02]  /*0210*/  ISETP.NE.AND P1, PT, R11, RZ, PT ;  /* 0x000000ff0b00720c */ /* 0x000fe40003f25270 */
[----:B------:R-:W-:-:S13]  /*0220*/  ISETP.GE.U32.AND P0, PT, R2, R9, PT ;  /* 0x000000090200720c */ /* 0x000fda0003f06070 */
[----:B------:R-:W-:-:S05]  /*0230*/  @P0 VIADD R3, R3, 0x1 ;  /* 0x0000000103030836 */ /* 0x000fca0000000000 */
[----:B------:R-:W-:Y:S02]  /*0240*/  @!P2 IADD3 R3, PT, PT, -R3, RZ, RZ ;  /* 0x000000ff0303a210 */ /* 0x000fe40007ffe1ff */
[----:B------:R-:W-:-:S04]  /*0250*/  @!P1 LOP3.LUT R3, RZ, R11, RZ, 0x33, !PT ;  /* 0x0000000bff039212 */ /* 0x000fc800078e33ff */
[----:B------:R-:W-:-:S13]  /*0260*/  ISETP.GE.AND P0, PT, R3, 0x1, PT ;  /* 0x000000010300780c */ /* 0x000fda0003f06270 */
[----:B-1----:R-:W-:Y:S05]  /*0270*/  @!P0 BRA `(.L_x_14) ;  /* 0x0000000400348947 */ /* 0x002fea0003800000 */
[----:B------:R-:W-:Y:S02]  /*0280*/  HFMA2 R6, -RZ, RZ, 0, 1.78813934326171875e-07 ;  /* 0x00000003ff067431 */ /* 0x000fe400000001ff */
[----:B------:R-:W-:Y:S01]  /*0290*/  IMAD.MOV.U32 R4, RZ, RZ, R3 ;  /* 0x000000ffff047224 */ /* 0x000fe200078e0003 */
[----:B------:R-:W-:Y:S01]  /*02a0*/  SHF.R.S32.HI R5, RZ, 0x1f, R5 ;  /* 0x0000001fff057819 */ /* 0x000fe20000011405 */
[----:B------:R-:W-:Y:S01]  /*02b0*/  IMAD.MOV.U32 R8, RZ, RZ, 0x1 ;  /* 0x00000001ff087424 */ /* 0x000fe200078e00ff */
[----:B------:R-:W0:Y:S01]  /*02c0*/  LDCU UR4, c[0x0][0x390] ;  /* 0x00007200ff0477ac */ /* 0x000e220008000800 */
[----:B------:R-:W-:-:S07]  /*02d0*/  IMAD.MOV.U32 R9, RZ, RZ, 0x0 ;  /* 0x00000000ff097424 */ /* 0x000fce00078e00ff */
.L_x_21:
[----:B------:R-:W-:-:S04]  /*02e0*/  LOP3.LUT R0, R4, 0x1, RZ, 0xc0, !PT ;  /* 0x0000000104007812 */ /* 0x000fc800078ec0ff */
[----:B------:R-:W-:-:S13]  /*02f0*/  ISETP.NE.U32.AND P0, PT, R0, 0x1, PT ;  /* 0x000000010000780c */ /* 0x000fda0003f05070 */
[----:B------:R-:W-:Y:S05]  /*0300*/  @P0 BRA `(.L_x_15) ;  /* 0x0000000000900947 */ /* 0x000fea0003800000 */
[----:B------:R-:W-:Y:S01]  /*0310*/  SHF.R.S32.HI R11, RZ, 0x1f, R6 ;  /* 0x0000001fff0b7819 */ /* 0x000fe20000011406 */
[-C--:B------:R-:W-:Y:S01]  /*0320*/  IMAD R0, R9, R6.reuse, RZ ;  /* 0x0000000609007224 */ /* 0x080fe200078e02ff */
[----:B------:R-:W-:Y:S01]  /*0330*/  BSSY.RECONVERGENT B0, `(.L_x_15) ;  /* 0x0000021000007945 */ /* 0x000fe20003800200 */
[----:B------:R-:W-:-:S04]  /*0340*/  IMAD.WIDE.U32 R2, R8, R6, RZ ;  /* 0x0000000608027225 */ /* 0x000fc800078e00ff */
[----:B------:R-:W-:-:S05]  /*0350*/  IMAD R11, R8, R11, R0 ;  /* 0x0000000b080b7224 */ /* 0x000fca00078e0200 */
[----:B------:R-:W-:-:S04]  /*0360*/  IADD3 R8, PT, PT, R3, R11, RZ ;  /* 0x0000000b03087210 */ /* 0x000fc80007ffe0ff */
[----:B------:R-:W-:-:S04]  /*0370*/  LOP3.LUT R0, R8, R5, RZ, 0xfc, !PT ;  /* 0x0000000508007212 */ /* 0x000fc800078efcff */
[----:B------:R-:W-:-:S13]  /*0380*/  ISETP.NE.U32.AND P0, PT, R0, RZ, PT ;  /* 0x000000ff0000720c */ /* 0x000fda0003f05070 */
[----:B------:R-:W-:Y:S05]  /*0390*/  @P0 BRA `(.L_x_16) ;  /* 0x0000000000500947 */ /* 0x000fea0003800000 */
[----:B0-----:R-:W0:Y:S01]  /*03a0*/  I2F.U32.RP R0, UR4 ;  /* 0x0000000400007d06 */ /* 0x001e220008209000 */
[----:B------:R-:W-:-:S07]  /*03b0*/  ISETP.NE.U32.AND P1, PT, RZ, UR4, PT ;  /* 0x00000004ff007c0c */ /* 0x000fce000bf25070 */
[----:B0-----:R-:W0:Y:S02]  /*03c0*/  MUFU.RCP R0, R0 ;  /* 0x0000000000007308 */ /* 0x001e240000001000 */
[----:B0-----:R-:W-:-:S06]  /*03d0*/  VIADD R8, R0, 0xffffffe ;  /* 0x0ffffffe00087836 */ /* 0x001fcc0000000000 */
[----:B------:R0:W1:Y:S02]  /*03e0*/  F2I.FTZ.U32.TRUNC.NTZ R9, R8 ;  /* 0x0000000800097305 */ /* 0x000064000021f000 */
[----:B0-----:R-:W-:Y:S01]  /*03f0*/  MOV R8, RZ ;  /* 0x000000ff00087202 */ /* 0x001fe20000000f00 */
[----:B-1----:R-:W-:-:S04]  /*0400*/  IMAD.MOV R3, RZ, RZ, -R9 ;  /* 0x000000ffff037224 */ /* 0x002fc800078e0a09 */
[----:B------:R-:W-:-:S04]  /*0410*/  IMAD R3, R3, UR4, RZ ;  /* 0x0000000403037c24 */ /* 0x000fc8000f8e02ff */
[----:B------:R-:W-:-:S06]  /*0420*/  IMAD.HI.U32 R9, R9, R3, R8 ;  /* 0x0000000309097227 */ /* 0x000fcc00078e0008 */
[----:B------:R-:W-:-:S04]  /*0430*/  IMAD.HI.U32 R9, R9, R2, RZ ;  /* 0x0000000209097227 */ /* 0x000fc800078e00ff */
[----:B------:R-:W-:-:S04]  /*0440*/  IMAD.MOV R9, RZ, RZ, -R9 ;  /* 0x000000ffff097224 */ /* 0x000fc800078e0a09 */
[----:B------:R-:W-:Y:S02]  /*0450*/  IMAD R2, R9, UR4, R2 ;  /* 0x0000000409027c24 */ /* 0x000fe4000f8e0202 */
[----:B------:R-:W-:-:S03]  /*0460*/  IMAD.MOV.U32 R9, RZ, RZ, RZ ;  /* 0x000000ffff097224 */ /* 0x000fc600078e00ff */
[----:B------:R-:W-:-:S13]  /*0470*/  ISETP.GE.U32.AND P0, PT, R2, UR4, PT ;  /* 0x0000000402007c0c */ /* 0x000fda000bf06070 */
[----:B------:R-:W-:-:S05]  /*0480*/  @P0 VIADD R2, R2, -UR4 ;  /* 0x8000000402020c36 */ /* 0x000fca0008000000 */
[----:B------:R-:W-:-:S13]  /*0490*/  ISETP.GE.U32.AND P0, PT, R2, UR4, PT ;  /* 0x0000000402007c0c */ /* 0x000fda000bf06070 */
[----:B------:R-:W-:Y:S02]  /*04a0*/  @P0 IADD3 R2, PT, PT, R2, -UR4, RZ ;  /* 0x8000000402020c10 */ /* 0x000fe4000fffe0ff */
[----:B------:R-:W-:-:S05]  /*04b0*/  @!P1 LOP3.LUT R2, RZ, UR4, RZ, 0x33, !PT ;  /* 0x00000004ff029c12 */ /* 0x000fca000f8e33ff */
[----:B------:R-:W-:Y:S01]  /*04c0*/  IMAD.MOV.U32 R8, RZ, RZ, R2 ;  /* 0x000000ffff087224 */ /* 0x000fe200078e0002 */
[----:B------:R-:W-:Y:S06]  /*04d0*/  BRA `(.L_x_17) ;  /* 0x0000000000187947 */ /* 0x000fec0003800000 */
.L_x_16:
[----:B------:R-:W-:Y:S01]  /*04e0*/  MOV R0, R2 ;  /* 0x0000000200007202 */ /* 0x000fe20000000f00 */
[----:B------:R-:W-:Y:S01]  /*04f0*/  IMAD.MOV.U32 R3, RZ, RZ, R8 ;  /* 0x000000ffff037224 */ /* 0x000fe200078e0008 */
[----:B------:R-:W-:-:S07]  /*0500*/  MOV R2, 0x520 ;  /* 0x0000052000027802 */ /* 0x000fce0000000f00 */
[----:B0-----:R-:W-:Y:S05]  /*0510*/  CALL.REL.NOINC `($__internal_4_$__cuda_sm20_rem_u64) ;  /* 0x0000001800147944 */ /* 0x001fea0003c00000 */
[----:B------:R-:W-:Y:S01]  /*0520*/  IMAD.MOV.U32 R8, RZ, RZ, R16 ;  /* 0x000000ffff087224 */ /* 0x000fe200078e0010 */
[----:B------:R-:W-:-:S07]  /*0530*/  MOV R9, R17 ;  /* 0x0000001100097202 */ /* 0x000fce0000000f00 */
.L_x_17:
[----:B------:R-:W-:Y:S05]  /*0540*/  BSYNC.RECONVERGENT B0 ;  /* 0x0000000000007941 */ /* 0x000fea0003800200 */
.L_x_15:
[----:B------:R-:W-:Y:S01]  /*0550*/  IMAD.WIDE R2, R6, R6, RZ ;  /* 0x0000000606027225 */ /* 0x000fe200078e02ff */
[----:B------:R-:W-:Y:S04]  /*0560*/  BSSY.RECONVERGENT B0, `(.L_x_18) ;  /* 0x0000019000007945 */ /* 0x000fe80003800200 */
        /* <DEDUP_REMOVED lines=16> */
[----:B------:R-:W-:-:S05]  /*0670*/  @P0 VIADD R2, R2, -UR4 ;  /* 0x8000000402020c36 */ /* 0x000fca0008000000 */
[----:B------:R-:W-:-:S13]  /*0680*/  ISETP.GE.U32.AND P0, PT, R2, UR4, PT ;  /* 0x0000000402007c0c */ /* 0x000fda000bf06070 */
[----:B------:R-:W-:Y:S02]  /*0690*/  @P0 IADD3 R2, PT, PT, R2, -UR4, RZ ;  /* 0x8000000402020c10 */ /* 0x000fe4000fffe0ff */
[----:B------:R-:W-:Y:S01]  /*06a0*/  @!P1 LOP3.LUT R2, RZ, UR4, RZ, 0x33, !PT ;  /* 0x00000004ff029c12 */ /* 0x000fe2000f8e33ff */
[----:B------:R-:W-:Y:S06]  /*06b0*/  BRA `(.L_x_20) ;  /* 0x00000000000c7947 */ /* 0x000fec0003800000 */
.L_x_19:
[----:B------:R-:W-:-:S07]  /*06c0*/  MOV R0, 0x6e0 ;  /* 0x000006e000007802 */ /* 0x000fce0000000f00 */
[----:B0-----:R-:W-:Y:S05]  /*06d0*/  CALL.REL.NOINC `($__internal_3_$__cuda_sm20_rem_s64) ;  /* 0x0000001000807944 */ /* 0x001fea0003c00000 */
[----:B------:R-:W-:-:S07]  /*06e0*/  IMAD.MOV.U32 R2, RZ, RZ, R10 ;  /* 0x000000ffff027224 */ /* 0x000fce00078e000a */
.L_x_20:
[----:B------:R-:W-:Y:S05]  /*06f0*/  BSYNC.RECONVERGENT B0 ;  /* 0x0000000000007941 */ /* 0x000fea0003800200 */
.L_x_18:
[----:B------:R-:W-:Y:S01]  /*0700*/  ISETP.GT.U32.AND P0, PT, R4, 0x1, PT ;  /* 0x000000010400780c */ /* 0x000fe20003f04070 */
[----:B------:R-:W-:Y:S01]  /*0710*/  IMAD.MOV.U32 R6, RZ, RZ, R2 ;  /* 0x000000ffff067224 */ /* 0x000fe200078e0002 */
[----:B------:R-:W-:-:S11]  /*0720*/  SHF.R.U32.HI R4, RZ, 0x1, R4 ;  /* 0x00000001ff047819 */ /* 0x000fd60000011604 */
[----:B------:R-:W-:Y:S05]  /*0730*/  @P0 BRA `(.L_x_21) ;  /* 0xfffffff800e80947 */ /* 0x000fea000383ffff */
[----:B------:R-:W-:-:S07]  /*0740*/  MOV R6, R8 ;  /* 0x0000000800067202 */ /* 0x000fce0000000f00 */
.L_x_14:
[----:B------:R-:W0:Y:S01]  /*0750*/  LDCU UR4, c[0x0][0x394] ;  /* 0x00007280ff0477ac */ /* 0x000e220008000800 */
[----:B------:R-:W-:Y:S01]  /*0760*/  IMAD.MOV.U32 R4, RZ, RZ, R6 ;  /* 0x000000ffff047224 */ /* 0x000fe200078e0006 */
[----:B0-----:R-:W-:-:S09]  /*0770*/  UISETP.NE.AND UP0, UPT, UR4, -0x1, UPT ;  /* 0xffffffff0400788c */ /* 0x001fd2000bf05270 */
[----:B------:R-:W-:Y:S05]  /*0780*/  BRA.U UP0, `(.L_x_22) ;  /* 0x0000000500407547 */ /* 0x000fea000b800000 */
[----:B------:R-:W0:Y:S01]  /*0790*/  LDCU UR4, c[0x0][0x390] ;  /* 0x00007200ff0477ac */ /* 0x000e220008000800 */
[----:B------:R-:W-:Y:S01]  /*07a0*/  IMAD.MOV.U32 R4, RZ, RZ, 0x1 ;  /* 0x00000001ff047424 */ /* 0x000fe200078e00ff */
[----:B0-----:R-:W-:-:S09]  /*07b0*/  UISETP.GE.AND UP0, UPT, UR4, 0x3, UPT ;  /* 0x000000030400788c */ /* 0x001fd2000bf06270 */
[----:B------:R-:W-:Y:S05]  /*07c0*/  BRA.U !UP0, `(.L_x_22) ;  /* 0x0000000508307547 */ /* 0x000fea000b800000 */
[----:B------:R-:W-:Y:S02]  /*07d0*/  HFMA2 R8, -RZ, RZ, 0, 5.9604644775390625e-08 ;  /* 0x00000001ff087431 */ /* 0x000fe400000001ff */
[----:B------:R-:W-:Y:S01]  /*07e0*/  IMAD.MOV.U32 R9, RZ, RZ, 0x0 ;  /* 0x00000000ff097424 */ /* 0x000fe200078e00ff */
[----:B------:R-:W0:Y:S01]  /*07f0*/  LDCU UR7, c[0x0][0x390] ;  /* 0x00007200ff0777ac */ /* 0x000e220008000800 */
[----:B------:R-:W-:-:S12]  /*0800*/  UIADD3 UR4, UPT, UPT, UR4, -0x2, URZ ;  /* 0xfffffffe04047890 */ /* 0x000fd8000fffe0ff */
.L_x_29:
[----:B------:R-:W-:-:S04]  /*0810*/  ULOP3.LUT UR5, UR4, 0x1, URZ, 0xc0, !UPT ;  /* 0x0000000104057892 */ /* 0x000fc8000f8ec0ff */
[----:B------:R-:W-:-:S09]  /*0820*/  UISETP.NE.U32.AND UP0, UPT, UR5, 0x1, UPT ;  /* 0x000000010500788c */ /* 0x000fd2000bf05070 */
[----:B------:R-:W-:Y:S05]  /*0830*/  BRA.U UP0, `(.L_x_23) ;  /* 0x00000001008c7547 */ /* 0x000fea000b800000 */
[----:B------:R-:W-:Y:S01]  /*0840*/  SHF.R.S32.HI R5, RZ, 0x1f, R6 ;  /* 0x0000001fff057819 */ /* 0x000fe20000011406 */
[-C--:B------:R-:W-:Y:S01]  /*0850*/  IMAD R0, R9, R6.reuse, RZ ;  /* 0x0000000609007224 */ /* 0x080fe200078e02ff */
[----:B------:R-:W-:Y:S01]  /*0860*/  BSSY.RECONVERGENT B0, `(.L_x_23) ;  /* 0x0000020000007945 */ /* 0x000fe20003800200 */
[----:B------:R-:W-:-:S04]  /*0870*/  IMAD.WIDE.U32 R2, R8, R6, RZ ;  /* 0x0000000608027225 */ /* 0x000fc800078e00ff */
[----:B------:R-:W-:-:S04]  /*0880*/  IMAD R5, R8, R5, R0 ;  /* 0x0000000508057224 */ /* 0x000fc800078e0200 */
[----:B------:R-:W-:-:S05]  /*0890*/  IMAD.IADD R5, R3, 0x1, R5 ;  /* 0x0000000103057824 */ /* 0x000fca00078e0205 */
[----:B------:R-:W-:-:S13]  /*08a0*/  ISETP.NE.U32.AND P0, PT, R5, RZ, PT ;  /* 0x000000ff0500720c */ /* 0x000fda0003f05070 */
[----:B------:R-:W-:Y:S05]  /*08b0*/  @P0 BRA `(.L_x_24) ;  /* 0x00000000004c0947 */ /* 0x000fea0003800000 */
[----:B0-----:R-:W0:Y:S01]  /*08c0*/  I2F.U32.RP R9, UR7 ;  /* 0x0000000700097d06 */ /* 0x001e220008209000 */
[----:B------:R-:W-:-:S07]  /*08d0*/  ISETP.NE.U32.AND P1, PT, RZ, UR7, PT ;  /* 0x00000007ff007c0c */ /* 0x000fce000bf25070 */
[----:B0-----:R-:W0:Y:S02]  /*08e0*/  MUFU.RCP R9, R9 ;  /* 0x0000000900097308 */ /* 0x001e240000001000 */
[----:B0-----:R-:W-:Y:S02]  /*08f0*/  IADD3 R4, PT, PT, R9, 0xffffffe, RZ ;  /* 0x0ffffffe09047810 */ /* 0x001fe40007ffe0ff */
[----:B------:R-:W-:-:S04]  /*0900*/  MOV R9, RZ ;  /* 0x000000ff00097202 */ /* 0x000fc80000000f00 */
[----:B------:R0:W1:Y:S02]  /*0910*/  F2I.FTZ.U32.TRUNC.NTZ R5, R4 ;  /* 0x0000000400057305 */ /* 0x000064000021f000 */
[----:B0-----:R-:W-:Y:S02]  /*0920*/  IMAD.MOV.U32 R4, RZ, RZ, RZ ;  /* 0x000000ffff047224 */ /* 0x001fe400078e00ff */
[----:B-1----:R-:W-:-:S04]  /*0930*/  IMAD.MOV R3, RZ, RZ, -R5 ;  /* 0x000000ffff037224 */ /* 0x002fc800078e0a05 */
        /* <DEDUP_REMOVED lines=8> */
[----:B------:R-:W-:Y:S01]  /*09c0*/  @P0 VIADD R8, R8, -UR7 ;  /* 0x8000000708080c36 */ /* 0x000fe20008000000 */
[----:B------:R-:W-:Y:S01]  /*09d0*/  @!P1 LOP3.LUT R8, RZ, UR7, RZ, 0x33, !PT ;  /* 0x00000007ff089c12 */ /* 0x000fe2000f8e33ff */
[----:B------:R-:W-:Y:S06]  /*09e0*/  BRA `(.L_x_25) ;  /* 0x00000000001c7947 */ /* 0x000fec0003800000 */
.L_x_24:
[----:B------:R-:W-:Y:S02]  /*09f0*/  IMAD.MOV.U32 R3, RZ, RZ, R5 ;  /* 0x000000ffff037224 */ /* 0x000fe400078e0005 */
[----:B------:R-:W-:Y:S02]  /*0a00*/  HFMA2 R5, -RZ, RZ, 0, 0 ;  /* 0x00000000ff057431 */ /* 0x000fe400000001ff */
[----:B------:R-:W-:Y:S01]  /*0a10*/  IMAD.MOV.U32 R0, RZ, RZ, R2 ;  /* 0x000000ffff007224 */ /* 0x000fe200078e0002 */
[----:B------:R-:W-:-:S07]  /*0a20*/  MOV R2, 0xa40 ;  /* 0x00000a4000027802 */ /* 0x000fce0000000f00 */
[----:B0-----:R-:W-:Y:S05]  /*0a30*/  CALL.REL.NOINC `($__internal_4_$__cuda_sm20_rem_u64) ;  /* 0x0000001000cc7944 */ /* 0x001fea0003c00000 */
[----:B------:R-:W-:Y:S02]  /*0a40*/  IMAD.MOV.U32 R8, RZ, RZ, R16 ;  /* 0x000000ffff087224 */ /* 0x000fe400078e0010 */
[----:B------:R-:W-:-:S07]  /*0a50*/  IMAD.MOV.U32 R9, RZ, RZ, R17 ;  /* 0x000000ffff097224 */ /* 0x000fce00078e0011 */
.L_x_25:
[----:B------:R-:W-:Y:S05]  /*0a60*/  BSYNC.RECONVERGENT B0 ;  /* 0x0000000000007941 */ /* 0x000fea0003800200 */
.L_x_23:
[----:B------:R-:W-:Y:S01]  /*0a70*/  IMAD.WIDE R2, R6, R6, RZ ;  /* 0x0000000606027225 */ /* 0x000fe200078e02ff */
[----:B------:R-:W-:Y:S04]  /*0a80*/  BSSY.RECONVERGENT B0, `(.L_x_26) ;  /* 0x000001a000007945 */ /* 0x000fe80003800200 */
[----:B------:R-:W-:-:S13]  /*0a90*/  LOP3.LUT P0, RZ, R3, 0x7fffffff, RZ, 0xc0, !PT ;  /* 0x7fffffff03ff7812 */ /* 0x000fda000780c0ff */
[----:B------:R-:W-:Y:S05]  /*0aa0*/  @P0 BRA `(.L_x_27) ;  /* 0x0000000000480947 */ /* 0x000fea0003800000 */
[----:B0-----:R-:W0:Y:S01]  /*0ab0*/  I2F.U32.RP R6, UR7 ;  /* 0x0000000700067d06 */ /* 0x001e220008209000 */
[----:B------:R-:W-:-:S07]  /*0ac0*/  ISETP.NE.U32.AND P1, PT, RZ, UR7, PT ;  /* 0x00000007ff007c0c */ /* 0x000fce000bf25070 */
[----:B0-----:R-:W0:Y:S02]  /*0ad0*/  MUFU.RCP R6, R6 ;  /* 0x0000000600067308 */ /* 0x001e240000001000 */
[----:B0-----:R-:W-:-:S06]  /*0ae0*/  IADD3 R4, PT, PT, R6, 0xffffffe, RZ ;  /* 0x0ffffffe06047810 */ /* 0x001fcc0007ffe0ff */
        /* <DEDUP_REMOVED lines=14> */
.L_x_27:
[----:B------:R-:W-:Y:S01]  /*0bd0*/  MOV R0, R2 ;  /* 0x0000000200007202 */ /* 0x000fe20000000f00 */
[----:B------:R-:W-:Y:S01]  /*0be0*/  IMAD.MOV.U32 R5, RZ, RZ, RZ ;  /* 0x000000ffff057224 */ /* 0x000fe200078e00ff */
[----:B------:R-:W-:-:S07]  /*0bf0*/  MOV R2, 0xc10 ;  /* 0x00000c1000027802 */ /* 0x000fce0000000f00 */
[----:B0-----:R-:W-:Y:S05]  /*0c00*/  CALL.REL.NOINC `($__internal_4_$__cuda_sm20_rem_u64) ;  /* 0x0000001000587944 */ /* 0x001fea0003c00000 */
[----:B------:R-:W-:-:S07]  /*0c10*/  IMAD.MOV.U32 R2, RZ, RZ, R16 ;  /* 0x000000ffff027224 */ /* 0x000fce00078e0010 */
.L_x_28:
[----:B------:R-:W-:Y:S05]  /*0c20*/  BSYNC.RECONVERGENT B0 ;  /* 0x0000000000007941 */ /* 0x000fea0003800200 */
.L_x_26:
[----:B------:R-:W-:Y:S01]  /*0c30*/  UISETP.GT.U32.AND UP0, UPT, UR4, 0x1, UPT ;  /* 0x000000010400788c */ /* 0x000fe2000bf04070 */
[----:B------:R-:W-:Y:S01]  /*0c40*/  MOV R6, R2 ;  /* 0x0000000200067202 */ /* 0x000fe20000000f00 */
[----:B------:R-:W-:-:S07]  /*0c50*/  USHF.R.U32.HI UR5, URZ, 0x1, UR4 ;  /* 0x00000001ff057899 */ /* 0x000fce0008011604 */
[----:B------:R-:W-:Y:S01]  /*0c60*/  UMOV UR4, UR5 ;  /* 0x0000000500047c82 */ /* 0x000fe20008000000 */
[----:B------:R-:W-:Y:S05]  /*0c70*/  BRA.U UP0, `(.L_x_29) ;  /* 0xfffffff900e47547 */ /* 0x000fea000b83ffff */
[----:B------:R-:W-:-:S07]  /*0c80*/  IMAD.MOV.U32 R4, RZ, RZ, R8 ;  /* 0x000000ffff047224 */ /* 0x000fce00078e0008 */
.L_x_22:
[----:B------:R-:W0:Y:S01]  /*0c90*/  LDC R10, c[0x0][0x38c] ;  /* 0x0000e300ff0a7b82 */ /* 0x000e220000000800 */
[----:B------:R-:W-:Y:S01]  /*0ca0*/  IABS R11, R7 ;  /* 0x00000007000b7213 */ /* 0x000fe20000000000 */
[----:B------:R-:W1:Y:S01]  /*0cb0*/  LDCU UR4, c[0x0][0x388] ;  /* 0x00007100ff0477ac */ /* 0x000e620008000800 */
[----:B0-----:R-:W-:-:S04]  /*0cc0*/  LEA.HI R6, R10, R10, RZ, 0x1 ;  /* 0x0000000a0a067211 */ /* 0x001fc800078f08ff */
[----:B------:R-:W-:-:S04]  /*0cd0*/  SHF.R.S32.HI R6, RZ, 0x1, R6 ;  /* 0x00000001ff067819 */ /* 0x000fc80000011406 */
[-C--:B------:R-:W-:Y:S02]  /*0ce0*/  IABS R5, R6.reuse ;  /* 0x0000000600057213 */ /* 0x080fe40000000000 */
[----:B------:R-:W-:Y:S02]  /*0cf0*/  IABS R12, R6 ;  /* 0x00000006000c7213 */ /* 0x000fe40000000000 */
[----:B------:R-:W0:Y:S08]  /*0d00*/  I2F.RP R0, R5 ;  /* 0x0000000500007306 */ /* 0x000e300000209400 */
[----:B0-----:R-:W0:Y:S02]  /*0d10*/  MUFU.RCP R0, R0 ;  /* 0x0000000000007308 */ /* 0x001e240000001000 */
[----:B0-----:R-:W-:Y:S01]  /*0d20*/  VIADD R2, R0, 0xffffffe ;  /* 0x0ffffffe00027836 */ /* 0x001fe20000000000 */
[----:B------:R-:W-:-:S05]  /*0d30*/  IADD3 R0, PT, PT, RZ, -R12, RZ ;  /* 0x8000000cff007210 */ /* 0x000fca0007ffe0ff */
[----:B------:R0:W2:Y:S02]  /*0d40*/  F2I.FTZ.U32.TRUNC.NTZ R3, R2 ;  /* 0x0000000200037305 */ /* 0x0000a4000021f000 */
[----:B0-----:R-:W-:Y:S01]  /*0d50*/  IMAD.MOV.U32 R2, RZ, RZ, RZ ;  /* 0x000000ffff027224 */ /* 0x001fe200078e00ff */
[----:B--2---:R-:W-:-:S05]  /*0d60*/  IADD3 R8, PT, PT, RZ, -R3, RZ ;  /* 0x80000003ff087210 */ /* 0x004fca0007ffe0ff */
[----:B------:R-:W-:Y:S02]  /*0d70*/  IMAD R9, R8, R5, RZ ;  /* 0x0000000508097224 */ /* 0x000fe400078e02ff */
[----:B------:R-:W-:Y:S02]  /*0d80*/  IMAD.MOV.U32 R8, RZ, RZ, R11 ;  /* 0x000000ffff087224 */ /* 0x000fe400078e000b */
[----:B------:R-:W-:-:S06]  /*0d90*/  IMAD.HI.U32 R3, R3, R9, R2 ;  /* 0x0000000903037227 */ /* 0x000fcc00078e0002 */
[----:B------:R-:W-:-:S04]  /*0da0*/  IMAD.HI.U32 R3, R3, R8, RZ ;  /* 0x0000000803037227 */ /* 0x000fc800078e00ff */
[----:B------:R-:W-:-:S05]  /*0db0*/  IMAD R0, R3, R0, R8 ;  /* 0x0000000003007224 */ /* 0x000fca00078e0208 */
[----:B------:R-:W-:-:S13]  /*0dc0*/  ISETP.GT.U32.AND P1, PT, R5, R0, PT ;  /* 0x000000000500720c */ /* 0x000fda0003f24070 */
[----:B------:R-:W-:Y:S02]  /*0dd0*/  @!P1 IMAD.IADD R0, R0, 0x1, -R5 ;  /* 0x0000000100009824 */ /* 0x000fe400078e0a05 */
[----:B------:R-:W-:Y:S01]  /*0de0*/  @!P1 VIADD R3, R3, 0x1 ;  /* 0x0000000103039836 */ /* 0x000fe20000000000 */
[----:B------:R-:W-:Y:S02]  /*0df0*/  ISETP.NE.AND P1, PT, R6, RZ, PT ;  /* 0x000000ff0600720c */ /* 0x000fe40003f25270 */
[----:B------:R-:W-:Y:S02]  /*0e00*/  ISETP.GE.U32.AND P0, PT, R0, R5, PT ;  /* 0x000000050000720c */ /* 0x000fe40003f06070 */
[----:B------:R-:W-:-:S04]  /*0e10*/  LOP3.LUT R0, R7, R6, RZ, 0x3c, !PT ;  /* 0x0000000607007212 */ /* 0x000fc800078e3cff */
[----:B------:R-:W-:-:S07]  /*0e20*/  ISETP.GE.AND P2, PT, R0, RZ, PT ;  /* 0x000000ff0000720c */ /* 0x000fce0003f46270 */
[----:B------:R-:W-:-:S06]  /*0e30*/  @P0 IADD3 R3, PT, PT, R3, 0x1, RZ ;  /* 0x0000000103030810 */ /* 0x000fcc0007ffe0ff */
[----:B------:R-:W-:Y:S01]  /*0e40*/  @!P2 IMAD.MOV R3, RZ, RZ, -R3 ;  /* 0x000000ffff03a224 */ /* 0x000fe200078e0a03 */
[----:B------:R-:W-:-:S05]  /*0e50*/  @!P1 LOP3.LUT R3, RZ, R6, RZ, 0x33, !PT ;  /* 0x00000006ff039212 */ /* 0x000fca00078e33ff */
[----:B------:R-:W-:-:S04]  /*0e60*/  IMAD.MOV R8, RZ, RZ, -R3 ;  /* 0x000000ffff087224 */ /* 0x000fc800078e0a03 */
[----:B------:R-:W-:-:S04]  /*0e70*/  IMAD R8, R6, R8, R7 ;  /* 0x0000000806087224 */ /* 0x000fc800078e0207 */
[----:B------:R-:W-:-:S05]  /*0e80*/  IMAD R7, R3, R10, R8 ;  /* 0x0000000a03077224 */ /* 0x000fca00078e0208 */
[----:B------:R-:W-:-:S04]  /*0e90*/  IADD3 R0, PT, PT, R6, R7, RZ ;  /* 0x0000000706007210 */ /* 0x000fc80007ffe0ff */
[----:B-1----:R-:W-:-:S13]  /*0ea0*/  ISETP.GE.AND P0, PT, R0, UR4, PT ;  /* 0x0000000400007c0c */ /* 0x002fda000bf06270 */
[----:B------:R-:W-:Y:S05]  /*0eb0*/  @P0 EXIT ;  /* 0x000000000000094d */ /* 0x000fea0003800000 */
[----:B------:R-:W-:Y:S01]  /*0ec0*/  ISETP.GE.AND P0, PT, R8, 0x1, PT ;  /* 0x000000010800780c */ /* 0x000fe20003f06270 */
[----:B------:R-:W0:Y:S01]  /*0ed0*/  LDCU.64 UR4, c[0x0][0x358] ;  /* 0x00006b00ff0477ac */ /* 0x000e220008000a00 */
[----:B------:R-:W-:Y:S01]  /*0ee0*/  BSSY.RECONVERGENT B0, `(.L_x_30) ;  /* 0x000004f000007945 */ /* 0x000fe20003800200 */
[----:B------:R-:W-:Y:S01]  /*0ef0*/  IMAD.MOV.U32 R16, RZ, RZ, 0x1 ;  /* 0x00000001ff107424 */ /* 0x000fe200078e00ff */
[----:B------:R-:W1:Y:S01]  /*0f00*/  LDCU UR7, c[0x0][0x390] ;  /* 0x00007200ff0777ac */ /* 0x000e620008000800 */
[----:B------:R-:W-:-:S08]  /*0f10*/  IMAD.MOV.U32 R17, RZ, RZ, 0x0 ;  /* 0x00000000ff117424 */ /* 0x000fd000078e00ff */
[----:B------:R-:W-:Y:S05]  /*0f20*/  @!P0 BRA `(.L_x_31) ;  /* 0x0000000400288947 */ /* 0x000fea0003800000 */
[----:B------:R-:W2:Y:S01]  /*0f30*/  LDC R5, c[0x0][0x390] ;  /* 0x0000e400ff057b82 */ /* 0x000ea20000000800 */
[----:B------:R-:W-:Y:S01]  /*0f40*/  HFMA2 R16, -RZ, RZ, 0, 5.9604644775390625e-08 ;  /* 0x00000001ff107431 */ /* 0x000fe200000001ff */
[----:B------:R-:W-:Y:S01]  /*0f50*/  BSSY.RECONVERGENT B1, `(.L_x_32) ;  /* 0x0000046000017945 */ /* 0x000fe20003800200 */
[----:B------:R-:W-:Y:S01]  /*0f60*/  IMAD.MOV.U32 R17, RZ, RZ, 0x0 ;  /* 0x00000000ff117424 */ /* 0x000fe200078e00ff */
[----:B--2---:R-:W-:-:S07]  /*0f70*/  SHF.R.S32.HI R5, RZ, 0x1f, R5 ;  /* 0x0000001fff057819 */ /* 0x004fce0000011405 */
.L_x_39:
[----:B------:R-:W-:Y:S01]  /*0f80*/  LOP3.LUT R0, R8, 0x1, RZ, 0xc0, !PT ;  /* 0x0000000108007812 */ /* 0x000fe200078ec0ff */
[----:B------:R-:W-:Y:S03]  /*0f90*/  BSSY.RECONVERGENT B2, `(.L_x_33) ;  /* 0x0000022000027945 */ /* 0x000fe60003800200 */
[----:B------:R-:W-:-:S13]  /*0fa0*/  ISETP.NE.U32.AND P0, PT, R0, 0x1, PT ;  /* 0x000000010000780c */ /* 0x000fda0003f05070 */
[----:B------:R-:W-:Y:S05]  /*0fb0*/  @P0 BRA `(.L_x_34) ;  /* 0x00000000007c0947 */ /* 0x000fea0003800000 */
[----:B------:R-:W-:Y:S01]  /*0fc0*/  SHF.R.S32.HI R9, RZ, 0x1f, R4 ;  /* 0x0000001fff097819 */ /* 0x000fe20000011404 */
[-C--:B------:R-:W-:Y:S02]  /*0fd0*/  IMAD R0, R17, R4.reuse, RZ ;  /* 0x0000000411007224 */ /* 0x080fe400078e02ff */
[----:B------:R-:W-:-:S04]  /*0fe0*/  IMAD.WIDE.U32 R2, R16, R4, RZ ;  /* 0x0000000410027225 */ /* 0x000fc800078e00ff */
[----:B------:R-:W-:-:S04]  /*0ff0*/  IMAD R9, R16, R9, R0 ;  /* 0x0000000910097224 */ /* 0x000fc800078e0200 */
[----:B------:R-:W-:-:S05]  /*1000*/  IMAD.IADD R10, R3, 0x1, R9 ;  /* 0x00000001030a7824 */ /* 0x000fca00078e0209 */
[----:B------:R-:W-:-:S04]  /*1010*/  LOP3.LUT R0, R10, R5, RZ, 0xfc, !PT ;  /* 0x000000050a007212 */ /* 0x000fc800078efcff */
[----:B------:R-:W-:-:S13]  /*1020*/  ISETP.NE.U32.AND P0, PT, R0, RZ, PT ;  /* 0x000000ff0000720c */ /* 0x000fda0003f05070 */
[----:B------:R-:W-:Y:S05]  /*1030*/  @P0 BRA `(.L_x_35) ;  /* 0x00000000004c0947 */ /* 0x000fea0003800000 */
[----:B-1----:R-:W1:Y:S01]  /*1040*/  I2F.U32.RP R9, UR7 ;  /* 0x0000000700097d06 */ /* 0x002e620008209000 */
[----:B------:R-:W-:Y:S02]  /*1050*/  ISETP.NE.U32.AND P1, PT, RZ, UR7, PT ;  /* 0x00000007ff007c0c */ /* 0x000fe4000bf25070 */
[----:B------:R-:W-:-:S05]  /*1060*/  MOV R17, RZ ;  /* 0x000000ff00117202 */ /* 0x000fca0000000f00 */
[----:B-1----:R-:W1:Y:S02]  /*1070*/  MUFU.RCP R9, R9 ;  /* 0x0000000900097308 */ /* 0x002e640000001000 */
[----:B-1----:R-:W-:-:S06]  /*1080*/  IADD3 R10, PT, PT, R9, 0xffffffe, RZ ;  /* 0x0ffffffe090a7810 */ /* 0x002fcc0007ffe0ff */
[----:B------:R1:W2:Y:S02]  /*1090*/  F2I.FTZ.U32.TRUNC.NTZ R11, R10 ;  /* 0x0000000a000b7305 */ /* 0x0002a4000021f000 */
[----:B-1----:R-:W-:Y:S02]  /*10a0*/  IMAD.MOV.U32 R10, RZ, RZ, RZ ;  /* 0x000000ffff0a7224 */ /* 0x002fe400078e00ff */
[----:B--2---:R-:W-:-:S04]  /*10b0*/  IMAD.MOV R3, RZ, RZ, -R11 ;  /* 0x000000ffff037224 */ /* 0x004fc800078e0a0b */
        /* <DEDUP_REMOVED lines=11> */
.L_x_35:
[----:B------:R-:W-:Y:S01]  /*1170*/  IMAD.MOV.U32 R0, RZ, RZ, R2 ;  /* 0x000000ffff007224 */ /* 0x000fe200078e0002 */
[----:B------:R-:W-:Y:S01]  /*1180*/  MOV R2, 0x11b0 ;  /* 0x000011b000027802 */ /* 0x000fe20000000f00 */
[----:B------:R-:W-:-:S07]  /*1190*/  IMAD.MOV.U32 R3, RZ, RZ, R10 ;  /* 0x000000ffff037224 */ /* 0x000fce00078e000a */
[----:B01----:R-:W-:Y:S05]  /*11a0*/  CALL.REL.NOINC `($__internal_4_$__cuda_sm20_rem_u64) ;  /* 0x0000000800f07944 */ /* 0x003fea0003c00000 */
.L_x_34:
[----:B01----:R-:W-:Y:S05]  /*11b0*/  BSYNC.RECONVERGENT B2 ;  /* 0x0000000000027941 */ /* 0x003fea0003800200 */
.L_x_33:
[----:B------:R-:W-:Y:S01]  /*11c0*/  IMAD.WIDE R2, R4, R4, RZ ;  /* 0x0000000404027225 */ /* 0x000fe200078e02ff */
[----:B------:R-:W-:Y:S04]  /*11d0*/  BSSY.RECONVERGENT B2, `(.L_x_36) ;  /* 0x0000019000027945 */ /* 0x000fe80003800200 */
[----:B------:R-:W-:-:S04]  /*11e0*/  LOP3.LUT R0, R3, R5, RZ, 0xfc, !PT ;  /* 0x0000000503007212 */ /* 0x000fc800078efcff */
[----:B------:R-:W-:-:S13]  /*11f0*/  ISETP.NE.U32.AND P0, PT, R0, RZ, PT ;  /* 0x000000ff0000720c */ /* 0x000fda0003f05070 */
[----:B------:R-:W-:Y:S05]  /*1200*/  @P0 BRA `(.L_x_37) ;  /* 0x0000000000480947 */ /* 0x000fea0003800000 */
[----:B------:R-:W0:Y:S01]  /*1210*/  I2F.U32.RP R4, UR7 ;  /* 0x0000000700047d06 */ /* 0x000e220008209000 */
        /* <DEDUP_REMOVED lines=17> */
.L_x_37:
[----:B------:R-:W-:-:S07]  /*1330*/  MOV R0, 0x1350 ;  /* 0x0000135000007802 */ /* 0x000fce0000000f00 */
[----:B------:R-:W-:Y:S05]  /*1340*/  CALL.REL.NOINC `($__internal_3_$__cuda_sm20_rem_s64) ;  /* 0x0000000400647944 */ /* 0x000fea0003c00000 */
[----:B------:R-:W-:-:S07]  /*1350*/  MOV R2, R10 ;  /* 0x0000000a00027202 */ /* 0x000fce0000000f00 */
.L_x_38:
[----:B------:R-:W-:Y:S05]  /*1360*/  BSYNC.RECONVERGENT B2 ;  /* 0x0000000000027941 */ /* 0x000fea0003800200 */
.L_x_36:
[----:B------:R-:W-:Y:S01]  /*1370*/  ISETP.GT.U32.AND P0, PT, R8, 0x1, PT ;  /* 0x000000010800780c */ /* 0x000fe20003f04070 */
[----:B------:R-:W-:Y:S01]  /*1380*/  IMAD.MOV.U32 R4, RZ, RZ, R2 ;  /* 0x000000ffff047224 */ /* 0x000fe200078e0002 */
[----:B------:R-:W-:-:S11]  /*1390*/  SHF.R.U32.HI R8, RZ, 0x1, R8 ;  /* 0x00000001ff087819 */ /* 0x000fd60000011608 */
[----:B------:R-:W-:Y:S05]  /*13a0*/  @P0 BRA `(.L_x_39) ;  /* 0xfffffff800f40947 */ /* 0x000fea000383ffff */
[----:B------:R-:W-:Y:S05]  /*13b0*/  BSYNC.RECONVERGENT B1 ;  /* 0x0000000000017941 */ /* 0x000fea0003800200 */
.L_x_32:
[----:B------:R-:W-:-:S07]  /*13c0*/  SHF.R.S32.HI R17, RZ, 0x1f, R16 ;  /* 0x0000001fff117819 */ /* 0x000fce0000011410 */
.L_x_31:
[----:B01----:R-:W-:Y:S05]  /*13d0*/  BSYNC.RECONVERGENT B0 ;  /* 0x0000000000007941 */ /* 0x003fea0003800200 */
.L_x_30:
[----:B------:R-:W0:Y:S01]  /*13e0*/  LDC.64 R8, c[0x0][0x380] ;  /* 0x0000e000ff087b82 */ /* 0x000e220000000a00 */
[----:B------:R-:W1:Y:S01]  /*13f0*/  LDCU UR7, c[0x0][0x390] ;  /* 0x00007200ff0777ac */ /* 0x000e620008000800 */
[----:B0-----:R-:W-:-:S05]  /*1400*/  IMAD.WIDE R8, R7, 0x4, R8 ;  /* 0x0000000407087825 */ /* 0x001fca00078e0208 */
[----:B------:R0:W5:Y:S01]  /*1410*/  LDG.E R4, desc[UR4][R8.64] ;  /* 0x0000000408047981 */ /* 0x000162000c1e1900 */
[----:B------:R-:W-:-:S05]  /*1420*/  IMAD.WIDE R6, R6, 0x4, R8 ;  /* 0x0000000406067825 */ /* 0x000fca00078e0208 */
[----:B------:R-:W2:Y:S01]  /*1430*/  LDG.E R3, desc[UR4][R6.64] ;  /* 0x0000000406037981 */ /* 0x000ea2000c1e1900 */
[----:B-1----:R-:W-:Y:S01]  /*1440*/  USHF.R.S32.HI UR8, URZ, 0x1f, UR7 ;  /* 0x0000001fff087899 */ /* 0x002fe20008011407 */
[----:B------:R-:W-:Y:S01]  /*1450*/  BSSY.RECONVERGENT B0, `(.L_x_40) ;  /* 0x0000020000007945 */ /* 0x000fe20003800200 */
[----:B--2---:R-:W-:Y:S01]  /*1460*/  SHF.R.S32.HI R5, RZ, 0x1f, R3 ;  /* 0x0000001fff057819 */ /* 0x004fe20000011403 */
[-C--:B------:R-:W-:Y:S02]  /*1470*/  IMAD R0, R17, R3.reuse, RZ ;  /* 0x0000000311007224 */ /* 0x080fe400078e02ff */
[----:B------:R-:W-:-:S04]  /*1480*/  IMAD.WIDE.U32 R2, R16, R3, RZ ;  /* 0x0000000310027225 */ /* 0x000fc800078e00ff */
[----:B------:R-:W-:-:S04]  /*1490*/  IMAD R5, R5, R16, R0 ;  /* 0x0000001005057224 */ /* 0x000fc800078e0200 */
[----:B------:R-:W-:-:S05]  /*14a0*/  IMAD.IADD R5, R3, 0x1, R5 ;  /* 0x0000000103057824 */ /* 0x000fca00078e0205 */
[----:B------:R-:W-:-:S04]  /*14b0*/  LOP3.LUT R0, R5, UR8, RZ, 0xfc, !PT ;  /* 0x0000000805007c12 */ /* 0x000fc8000f8efcff */
[----:B------:R-:W-:-:S13]  /*14c0*/  ISETP.NE.U32.AND P0, PT, R0, RZ, PT ;  /* 0x000000ff0000720c */ /* 0x000fda0003f05070 */
[----:B0-----:R-:W-:Y:S05]  /*14d0*/  @P0 BRA `(.L_x_41) ;  /* 0x0000000000480947 */ /* 0x001fea0003800000 */
        /* <DEDUP_REMOVED lines=18> */
.L_x_41:
[----:B------:R-:W-:Y:S01]  /*1600*/  MOV R3, R5 ;  /* 0x0000000500037202 */ /* 0x000fe20000000f00 */
[----:B------:R-:W-:Y:S01]  /*1610*/  IMAD.U32 R5, RZ, RZ, UR8 ;  /* 0x00000008ff057e24 */ /* 0x000fe2000f8e00ff */
[----:B------:R-:W-:-:S07]  /*1620*/  MOV R0, 0x1640 ;  /* 0x0000164000007802 */ /* 0x000fce0000000f00 */
[----:B-----5:R-:W-:Y:S05]  /*1630*/  CALL.REL.NOINC `($__internal_3_$__cuda_sm20_rem_s64) ;  /* 0x0000000000a87944 */ /* 0x020fea0003c00000 */
[----:B------:R-:W-:-:S07]  /*1640*/  IMAD.MOV.U32 R2, RZ, RZ, R10 ;  /* 0x000000ffff027224 */ /* 0x000fce00078e000a */
.L_x_42:
[----:B------:R-:W-:Y:S05]  /*1650*/  BSYNC.RECONVERGENT B0 ;  /* 0x0000000000007941 */ /* 0x000fea0003800200 */
.L_x_40:
[----:B------:R-:W0:Y:S01]  /*1660*/  LDC R3, c[0x0][0x390] ;  /* 0x0000e400ff037b82 */ /* 0x000e220000000800 */
[----:B-----5:R-:W-:Y:S02]  /*1670*/  IADD3 R0, PT, PT, R4, R2, RZ ;  /* 0x0000000204007210 */ /* 0x020fe40007ffe0ff */
[-C--:B0-----:R-:W-:Y:S02]  /*1680*/  IABS R13, R3.reuse ;  /* 0x00000003000d7213 */ /* 0x081fe40000000000 */
[----:B------:R-:W-:Y:S01]  /*1690*/  IADD3 R11, PT, PT, -R2, R3, R4 ;  /* 0x00000003020b7210 */ /* 0x000fe20007ffe104 */
[----:B------:R-:W-:Y:S01]  /*16a0*/  IMAD.MOV.U32 R4, RZ, RZ, RZ ;  /* 0x000000ffff047224 */ /* 0x000fe200078e00ff */
[----:B------:R-:W0:Y:S02]  /*16b0*/  I2F.RP R10, R13 ;  /* 0x0000000d000a7306 */ /* 0x000e240000209400 */
[----:B------:R-:W-:Y:S02]  /*16c0*/  IABS R2, R11 ;  /* 0x0000000b00027213 */ /* 0x000fe40000000000 */
[----:B------:R-:W-:-:S04]  /*16d0*/  ISETP.GE.AND P3, PT, R11, RZ, PT ;  /* 0x000000ff0b00720c */ /* 0x000fc80003f66270 */
[----:B0-----:R-:W0:Y:S02]  /*16e0*/  MUFU.RCP R10, R10 ;  /* 0x0000000a000a7308 */ /* 0x001e240000001000 */
[----:B0-----:R-:W-:Y:S02]  /*16f0*/  IADD3 R5, PT, PT, R10, 0xffffffe, RZ ;  /* 0x0ffffffe0a057810 */ /* 0x001fe40007ffe0ff */
[----:B------:R-:W-:-:S04]  /*1700*/  IABS R10, R0 ;  /* 0x00000000000a7213 */ /* 0x000fc80000000000 */
[----:B------:R-:W0:Y:S02]  /*1710*/  F2I.FTZ.U32.TRUNC.NTZ R5, R5 ;  /* 0x0000000500057305 */ /* 0x000e24000021f000 */
[----:B0-----:R-:W-:-:S04]  /*1720*/  IMAD.MOV R12, RZ, RZ, -R5 ;  /* 0x000000ffff0c7224 */ /* 0x001fc800078e0a05 */
[----:B------:R-:W-:-:S04]  /*1730*/  IMAD R15, R12, R13, RZ ;  /* 0x0000000d0c0f7224 */ /* 0x000fc800078e02ff */
[----:B------:R-:W-:Y:S01]  /*1740*/  IMAD.HI.U32 R4, R5, R15, R4 ;  /* 0x0000000f05047227 */ /* 0x000fe200078e0004 */
[----:B------:R-:W-:-:S05]  /*1750*/  MOV R5, R2 ;  /* 0x0000000200057202 */ /* 0x000fca0000000f00 */
[----:B------:R-:W-:-:S04]  /*1760*/  IMAD.HI.U32 R2, R4, R10, RZ ;  /* 0x0000000a04027227 */ /* 0x000fc800078e00ff */
[----:B------:R-:W-:-:S04]  /*1770*/  IMAD.HI.U32 R4, R4, R5, RZ ;  /* 0x0000000504047227 */ /* 0x000fc800078e00ff */
[----:B------:R-:W-:Y:S01]  /*1780*/  IMAD.MOV R2, RZ, RZ, -R2 ;  /* 0x000000ffff027224 */ /* 0x000fe200078e0a02 */
[----:B------:R-:W-:-:S03]  /*1790*/  IADD3 R4, PT, PT, -R4, RZ, RZ ;  /* 0x000000ff04047210 */ /* 0x000fc60007ffe1ff */
[C---:B------:R-:W-:Y:S02]  /*17a0*/  IMAD R2, R13.reuse, R2, R10 ;  /* 0x000000020d027224 */ /* 0x040fe400078e020a */
[C---:B------:R-:W-:Y:S01]  /*17b0*/  IMAD R4, R13.reuse, R4, R5 ;  /* 0x000000040d047224 */ /* 0x040fe200078e0205 */
[----:B------:R-:W-:Y:S02]  /*17c0*/  LOP3.LUT R5, RZ, R3, RZ, 0x33, !PT ;  /* 0x00000003ff057212 */ /* 0x000fe400078e33ff */
[C---:B------:R-:W-:Y:S02]  /*17d0*/  ISETP.GT.U32.AND P0, PT, R13.reuse, R2, PT ;  /* 0x000000020d00720c */ /* 0x040fe40003f04070 */
[----:B------:R-:W-:-:S11]  /*17e0*/  ISETP.GT.U32.AND P1, PT, R13, R4, PT ;  /* 0x000000040d00720c */ /* 0x000fd60003f24070 */
[----:B------:R-:W-:Y:S02]  /*17f0*/  @!P0 IMAD.IADD R2, R2, 0x1, -R13 ;  /* 0x0000000102028824 */ /* 0x000fe400078e0a0d */
[----:B------:R-:W-:Y:S02]  /*1800*/  @!P1 IADD3 R4, PT, PT, R4, -R13, RZ ;  /* 0x8000000d04049210 */ /* 0x000fe40007ffe0ff */
[----:B------:R-:W-:Y:S02]  /*1810*/  ISETP.GE.AND P1, PT, R0, RZ, PT ;  /* 0x000000ff0000720c */ /* 0x000fe40003f26270 */
[C---:B------:R-:W-:Y:S02]  /*1820*/  ISETP.GT.U32.AND P0, PT, R13.reuse, R2, PT ;  /* 0x000000020d00720c */ /* 0x040fe40003f04070 */
[----:B------:R-:W-:-:S11]  /*1830*/  ISETP.GT.U32.AND P2, PT, R13, R4, PT ;  /* 0x000000040d00720c */ /* 0x000fd60003f44070 */
[----:B------:R-:W-:Y:S01]  /*1840*/  @!P0 IMAD.IADD R2, R2, 0x1, -R13 ;  /* 0x0000000102028824 */ /* 0x000fe200078e0a0d */
[----:B------:R-:W-:Y:S02]  /*1850*/  ISETP.NE.AND P0, PT, R3, RZ, PT ;  /* 0x000000ff0300720c */ /* 0x000fe40003f05270 */
[----:B------:R-:W-:Y:S01]  /*1860*/  @!P2 IADD3 R4, PT, PT, R4, -R13, RZ ;  /* 0x8000000d0404a210 */ /* 0x000fe20007ffe0ff */
[----:B------:R-:W-:-:S03]  /*1870*/  @!P1 IMAD.MOV R2, RZ, RZ, -R2 ;  /* 0x000000ffff029224 */ /* 0x000fc600078e0a02 */
[----:B------:R-:W-:Y:S02]  /*1880*/  @!P3 IADD3 R4, PT, PT, -R4, RZ, RZ ;  /* 0x000000ff0404b210 */ /* 0x000fe40007ffe1ff */
[C---:B------:R-:W-:Y:S02]  /*1890*/  SEL R3, R5.reuse, R2, !P0 ;  /* 0x0000000205037207 */ /* 0x040fe40004000000 */
[----:B------:R-:W-:-:S03]  /*18a0*/  SEL R5, R5, R4, !P0 ;  /* 0x0000000405057207 */ /* 0x000fc60004000000 */
[----:B------:R-:W-:Y:S04]  /*18b0*/  STG.E desc[UR4][R8.64], R3 ;  /* 0x0000000308007986 */ /* 0x000fe8000c101904 */
[----:B------:R-:W-:Y:S01]  /*18c0*/  STG.E desc[UR4][R6.64], R5 ;  /* 0x0000000506007986 */ /* 0x000fe2000c101904 */
[----:B------:R-:W-:Y:S05]  /*18d0*/  EXIT ;  /* 0x000000000000794d */ /* 0x000fea0003800000 */
        .weak           $__internal_3_$__cuda_sm20_rem_s64
        .type           $__internal_3_$__cuda_sm20_rem_s64,@function
        .size           $__internal_3_$__cuda_sm20_rem_s64,($__internal_4_$__cuda_sm20_rem_u64 - $__internal_3_$__cuda_sm20_rem_s64)
$__internal_3_$__cuda_sm20_rem_s64:
[----:B------:R-:W-:Y:S02]  /*18e0*/  IADD3 R10, P1, PT, RZ, -UR6, RZ ;  /* 0x80000006ff0a7c10 */ /* 0x000fe4000ff3e0ff */
[----:B------:R-:W-:-:S03]  /*18f0*/  ISETP.GE.AND P0, PT, R5, RZ, PT ;  /* 0x000000ff0500720c */ /* 0x000fc60003f06270 */
[----:B------:R-:W-:Y:S01]  /*1900*/  IMAD.X R12, RZ, RZ, ~R5, P1 ;  /* 0x000000ffff0c7224 */ /* 0x000fe200008e0e05 */
[----:B------:R-:W-:-:S04]  /*1910*/  SEL R10, R10, UR6, !P0 ;  /* 0x000000060a0a7c07 */ /* 0x000fc8000c000000 */
[----:B------:R-:W-:-:S04]  /*1920*/  SEL R11, R12, R5, !P0 ;  /* 0x000000050c0b7207 */ /* 0x000fc80004000000 */
[----:B------:R-:W0:Y:S08]  /*1930*/  I2F.U64.RP R18, R10 ;  /* 0x0000000a00127312 */ /* 0x000e300000309000 */
[----:B0-----:R-:W0:Y:S02]  /*1940*/  MUFU.RCP R18, R18 ;  /* 0x0000001200127308 */ /* 0x001e240000001000 */
[----:B0-----:R-:W-:-:S06]  /*1950*/  IADD3 R13, PT, PT, R18, 0x1ffffffe, RZ ;  /* 0x1ffffffe120d7810 */ /* 0x001fcc0007ffe0ff */
[----:B------:R-:W0:Y:S02]  /*1960*/  F2I.U64.TRUNC R12, R13 ;  /* 0x0000000d000c7311 */ /* 0x000e24000020d800 */
[----:B0-----:R-:W-:-:S04]  /*1970*/  IMAD.WIDE.U32 R14, R12, R10, RZ ;  /* 0x0000000a0c0e7225 */ /* 0x001fc800078e00ff */
[----:B------:R-:W-:Y:S01]  /*1980*/  IMAD R15, R12, R11, R15 ;  /* 0x0000000b0c0f7224 */ /* 0x000fe200078e020f */
[----:B------:R-:W-:-:S03]  /*1990*/  IADD3 R19, P0, PT, RZ, -R14, RZ ;  /* 0x8000000eff137210 */ /* 0x000fc60007f1e0ff */
[----:B------:R-:W-:Y:S02]  /*19a0*/  IMAD R15, R13, R10, R15 ;  /* 0x0000000a0d0f7224 */ /* 0x000fe400078e020f */
[----:B------:R-:W-:-:S04]  /*19b0*/  IMAD.HI.U32 R14, R12, R19, RZ ;  /* 0x000000130c0e7227 */ /* 0x000fc800078e00ff */
[----:B------:R-:W-:Y:S01]  /*19c0*/  IMAD.X R21, RZ, RZ, ~R15, P0 ;  /* 0x000000ffff157224 */ /* 0x000fe200000e0e0f */
[----:B------:R-:W-:-:S03]  /*19d0*/  MOV R15, R12 ;  /* 0x0000000c000f7202 */ /* 0x000fc60000000f00 */
[----:B------:R-:W-:-:S04]  /*19e0*/  IMAD.WIDE.U32 R14, P0, R12, R21, R14 ;  /* 0x000000150c0e7225 */ /* 0x000fc8000780000e */
[C---:B------:R-:W-:Y:S02]  /*19f0*/  IMAD R12, R13.reuse, R21, RZ ;  /* 0x000000150d0c7224 */ /* 0x040fe400078e02ff */
[----:B------:R-:W-:-:S04]  /*1a00*/  IMAD.HI.U32 R15, P1, R13, R19, R14 ;  /* 0x000000130d0f7227 */ /* 0x000fc8000782000e */
[----:B------:R-:W-:Y:S01]  /*1a10*/  IMAD.HI.U32 R19, R13, R21, RZ ;  /* 0x000000150d137227 */ /* 0x000fe200078e00ff */
[----:B------:R-:W-:Y:S02]  /*1a20*/  IADD3 R15, P2, PT, R12, R15, RZ ;  /* 0x0000000f0c0f7210 */ /* 0x000fe40007f5e0ff */
[----:B------:R-:W-:Y:S01]  /*1a30*/  IADD3 R21, P4, PT, RZ, -R2, RZ ;  /* 0x80000002ff157210 */ /* 0x000fe20007f9e0ff */
[----:B------:R-:W-:Y:S02]  /*1a40*/  IMAD.X R19, R19, 0x1, R13, P0 ;  /* 0x0000000113137824 */ /* 0x000fe400000e060d */
[----:B------:R-:W-:-:S03]  /*1a50*/  IMAD.WIDE.U32 R12, R15, R10, RZ ;  /* 0x0000000a0f0c7225 */ /* 0x000fc600078e00ff */
[----:B------:R-:W-:Y:S01]  /*1a60*/  IADD3.X R19, PT, PT, RZ, RZ, R19, P2, P1 ;  /* 0x000000ffff137210 */ /* 0x000fe200017e2413 */
[----:B------:R-:W-:Y:S01]  /*1a70*/  IMAD R14, R15, R11, R13 ;  /* 0x0000000b0f0e7224 */ /* 0x000fe200078e020d */
[----:B------:R-:W-:Y:S01]  /*1a80*/  IADD3 R13, P0, PT, RZ, -R12, RZ ;  /* 0x8000000cff0d7210 */ /* 0x000fe20007f1e0ff */
[----:B------:R-:W-:Y:S01]  /*1a90*/  IMAD.X R18, RZ, RZ, ~R3, P4 ;  /* 0x000000ffff127224 */ /* 0x000fe200020e0e03 */
[----:B------:R-:W-:Y:S01]  /*1aa0*/  ISETP.GE.AND P1, PT, R3, RZ, PT ;  /* 0x000000ff0300720c */ /* 0x000fe20003f26270 */
[----:B------:R-:W-:Y:S02]  /*1ab0*/  IMAD R12, R19, R10, R14 ;  /* 0x0000000a130c7224 */ /* 0x000fe400078e020e */
[----:B------:R-:W-:-:S03]  /*1ac0*/  IMAD.HI.U32 R14, R15, R13, RZ ;  /* 0x0000000d0f0e7227 */ /* 0x000fc600078e00ff */
[----:B------:R-:W-:-:S05]  /*1ad0*/  IADD3.X R12, PT, PT, RZ, ~R12, RZ, P0, !PT ;  /* 0x8000000cff0c7210 */ /* 0x000fca00007fe4ff */
[----:B------:R-:W-:-:S04]  /*1ae0*/  IMAD.WIDE.U32 R14, P0, R15, R12, R14 ;  /* 0x0000000c0f0e7225 */ /* 0x000fc8000780000e */
[----:B------:R-:W-:Y:S01]  /*1af0*/  IMAD.HI.U32 R14, P2, R19, R13, R14 ;  /* 0x0000000d130e7227 */ /* 0x000fe2000784000e */
[----:B------:R-:W-:-:S03]  /*1b00*/  SEL R13, R21, R2, !P1 ;  /* 0x00000002150d7207 */ /* 0x000fc60004800000 */
        /* <DEDUP_REMOVED lines=8> */
[-C--:B------:R-:W-:Y:S02]  /*1b90*/  IMAD R19, R14, R15.reuse, RZ ;  /* 0x0000000f0e137224 */ /* 0x080fe400078e02ff */
[----:B------:R-:W-:-:S04]  /*1ba0*/  IMAD.WIDE.U32 R2, R12, R15, R2 ;  /* 0x0000000f0c027225 */ /* 0x000fc800078e0002 */
[----:B------:R-:W-:-:S04]  /*1bb0*/  IMAD.HI.U32 R12, R14, R15, RZ ;  /* 0x0000000f0e0c7227 */ /* 0x000fc800078e00ff */
[----:B------:R-:W-:-:S05]  /*1bc0*/  IMAD.HI.U32 R2, P0, R14, R13, R2 ;  /* 0x0000000d0e027227 */ /* 0x000fca0007800002 */
[----:B------:R-:W-:Y:S02]  /*1bd0*/  IADD3 R19, P2, PT, R19, R2, RZ ;  /* 0x0000000213137210 */ /* 0x000fe40007f5e0ff */
[----:B------:R-:W-:-:S03]  /*1be0*/  IADD3.X R12, PT, PT, R12, RZ, RZ, P0, !PT ;  /* 0x000000ff0c0c7210 */ /* 0x000fc600007fe4ff */
[----:B------:R-:W-:-:S04]  /*1bf0*/  IMAD.WIDE.U32 R2, R19, R10, RZ ;  /* 0x0000000a13027225 */ /* 0x000fc800078e00ff */
[----:B------:R-:W-:Y:S01]  /*1c00*/  IMAD.X R21, RZ, RZ, R12, P2 ;  /* 0x000000ffff157224 */ /* 0x000fe200010e060c */
[----:B------:R-:W-:Y:S01]  /*1c10*/  IADD3 R23, P2, PT, -R2, R13, RZ ;  /* 0x0000000d02177210 */ /* 0x000fe20007f5e1ff */
[----:B------:R-:W-:-:S03]  /*1c20*/  IMAD R19, R19, R11, R3 ;  /* 0x0000000b13137224 */ /* 0x000fc600078e0203 */
[-C--:B------:R-:W-:Y:S01]  /*1c30*/  ISETP.GE.U32.AND P0, PT, R23, R10.reuse, PT ;  /* 0x0000000a1700720c */ /* 0x080fe20003f06070 */
[----:B------:R-:W-:-:S05]  /*1c40*/  IMAD R2, R21, R10, R19 ;  /* 0x0000000a15027224 */ /* 0x000fca00078e0213 */
[----:B------:R-:W-:Y:S02]  /*1c50*/  IADD3.X R15, PT, PT, ~R2, R15, RZ, P2, !PT ;  /* 0x0000000f020f7210 */ /* 0x000fe400017fe5ff */
[----:B------:R-:W-:Y:S02]  /*1c60*/  IADD3 R3, P2, PT, R23, -R10, RZ ;  /* 0x8000000a17037210 */ /* 0x000fe40007f5e0ff */
[C---:B------:R-:W-:Y:S02]  /*1c70*/  ISETP.GE.U32.AND.EX P0, PT, R15.reuse, R11, PT, P0 ;  /* 0x0000000b0f00720c */ /* 0x040fe40003f06100 */
[----:B------:R-:W-:Y:S01]  /*1c80*/  MOV R2, R0 ;  /* 0x0000000000027202 */ /* 0x000fe20000000f00 */
[----:B------:R-:W-:Y:S01]  /*1c90*/  IMAD.X R13, R15, 0x1, ~R11, P2 ;  /* 0x000000010f0d7824 */ /* 0x000fe200010e0e0b */
[----:B------:R-:W-:-:S04]  /*1ca0*/  SEL R3, R3, R23, P0 ;  /* 0x0000001703037207 */ /* 0x000fc80000000000 */
[----:B------:R-:W-:Y:S02]  /*1cb0*/  SEL R13, R13, R15, P0 ;  /* 0x0000000f0d0d7207 */ /* 0x000fe40000000000 */
[CC--:B------:R-:W-:Y:S02]  /*1cc0*/  ISETP.GE.U32.AND P0, PT, R3.reuse, R10.reuse, PT ;  /* 0x0000000a0300720c */ /* 0x0c0fe40003f06070 */
[----:B------:R-:W-:Y:S02]  /*1cd0*/  IADD3 R10, PT, PT, R3, -R10, RZ ;  /* 0x8000000a030a7210 */ /* 0x000fe40007ffe0ff */
[----:B------:R-:W-:-:S04]  /*1ce0*/  ISETP.GE.U32.AND.EX P0, PT, R13, R11, PT, P0 ;  /* 0x0000000b0d00720c */ /* 0x000fc80003f06100 */
[----:B------:R-:W-:Y:S02]  /*1cf0*/  SEL R10, R10, R3, P0 ;  /* 0x000000030a0a7207 */ /* 0x000fe40000000000 */
[----:B------:R-:W-:-:S03]  /*1d00*/  ISETP.NE.U32.AND P0, PT, RZ, UR6, PT ;  /* 0x00000006ff007c0c */ /* 0x000fc6000bf05070 */
[----:B------:R-:W-:Y:S01]  /*1d10*/  IMAD.MOV R3, RZ, RZ, -R10 ;  /* 0x000000ffff037224 */ /* 0x000fe200078e0a0a */
[----:B------:R-:W-:-:S04]  /*1d20*/  ISETP.NE.AND.EX P0, PT, R5, RZ, PT, P0 ;  /* 0x000000ff0500720c */ /* 0x000fc80003f05300 */
[----:B------:R-:W-:Y:S01]  /*1d30*/  SEL R10, R3, R10, !P1 ;  /* 0x0000000a030a7207 */ /* 0x000fe20004800000 */
[----:B------:R-:W-:-:S03]  /*1d40*/  IMAD.MOV.U32 R3, RZ, RZ, 0x0 ;  /* 0x00000000ff037424 */ /* 0x000fc600078e00ff */
[----:B------:R-:W-:Y:S01]  /*1d50*/  SEL R10, R10, 0xffffffff, P0 ;  /* 0xffffffff0a0a7807 */ /* 0x000fe20000000000 */
[----:B------:R-:W-:Y:S06]  /*1d60*/  RET.REL.NODEC R2 `(_Z17ntt_kernel_simplePiiiii) ;  /* 0xffffffe002a47950 */ /* 0x000fec0003c3ffff */
        .weak           $__internal_4_$__cuda_sm20_rem_u64
        .type           $__internal_4_$__cuda_sm20_rem_u64,@function
        .size           $__internal_4_$__cuda_sm20_rem_u64,(.L_x_51 - $__internal_4_$__cuda_sm20_rem_u64)
$__internal_4_$__cuda_sm20_rem_u64:
[----:B------:R-:W-:Y:S01]  /*1d70*/  MOV R14, UR6 ;  /* 0x00000006000e7c02 */ /* 0x000fe20008000f00 */
[----:B------:R-:W-:-:S05]  /*1d80*/  IMAD.MOV.U32 R15, RZ, RZ, R5 ;  /* 0x000000ffff0f7224 */ /* 0x000fca00078e0005 */
[----:B------:R-:W0:Y:S08]  /*1d90*/  I2F.U64.RP R14, R14 ;  /* 0x0000000e000e7312 */ /* 0x000e300000309000 */
[----:B0-----:R-:W0:Y:S02]  /*1da0*/  MUFU.RCP R10, R14 ;  /* 0x0000000e000a7308 */ /* 0x001e240000001000 */
[----:B0-----:R-:W-:-:S06]  /*1db0*/  IADD3 R10, PT, PT, R10, 0x1ffffffe, RZ ;  /* 0x1ffffffe0a0a7810 */ /* 0x001fcc0007ffe0ff */
[----:B------:R-:W0:Y:S02]  /*1dc0*/  F2I.U64.TRUNC R10, R10 ;  /* 0x0000000a000a7311 */ /* 0x000e24000020d800 */
[----:B0-----:R-:W-:-:S04]  /*1dd0*/  IMAD.WIDE.U32 R12, R10, UR6, RZ ;  /* 0x000000060a0c7c25 */ /* 0x001fc8000f8e00ff */
[----:B------:R-:W-:Y:S01]  /*1de0*/  IMAD R13, R10, R5, R13 ;  /* 0x000000050a0d7224 */ /* 0x000fe200078e020d */
        /* <DEDUP_REMOVED lines=8> */
[----:B------:R-:W-:-:S04]  /*1e70*/  IMAD.HI.U32 R12, P1, R11, R17, R12 ;  /* 0x000000110b0c7227 */ /* 0x000fc8000782000c */
[----:B------:R-:W-:Y:S01]  /*1e80*/  IMAD.X R15, R15, 0x1, R11, P0 ;  /* 0x000000010f0f7824 */ /* 0x000fe200000e060b */
[----:B------:R-:W-:-:S04]  /*1e90*/  IADD3 R13, P2, PT, R21, R12, RZ ;  /* 0x0000000c150d7210 */ /* 0x000fc80007f5e0ff */
[----:B------:R-:W-:Y:S01]  /*1ea0*/  IADD3.X R15, PT, PT, RZ, RZ, R15, P2, P1 ;  /* 0x000000ffff0f7210 */ /* 0x000fe200017e240f */
[----:B------:R-:W-:-:S04]  /*1eb0*/  IMAD.WIDE.U32 R10, R13, UR6, RZ ;  /* 0x000000060d0a7c25 */ /* 0x000fc8000f8e00ff */
[----:B------:R-:W-:Y:S01]  /*1ec0*/  IMAD R12, R13, R5, R11 ;  /* 0x000000050d0c7224 */ /* 0x000fe200078e020b */
[----:B------:R-:W-:-:S03]  /*1ed0*/  IADD3 R11, P0, PT, RZ, -R10, RZ ;  /* 0x8000000aff0b7210 */ /* 0x000fc60007f1e0ff */
[----:B------:R-:W-:Y:S02]  /*1ee0*/  IMAD R10, R15, UR6, R12 ;  /* 0x000000060f0a7c24 */ /* 0x000fe4000f8e020c */
[----:B------:R-:W-:-:S03]  /*1ef0*/  IMAD.HI.U32 R12, R13, R11, RZ ;  /* 0x0000000b0d0c7227 */ /* 0x000fc600078e00ff */
[----:B------:R-:W-:-:S05]  /*1f00*/  IADD3.X R10, PT, PT, RZ, ~R10, RZ, P0, !PT ;  /* 0x8000000aff0a7210 */ /* 0x000fca00007fe4ff */
[----:B------:R-:W-:-:S04]  /*1f10*/  IMAD.WIDE.U32 R12, P0, R13, R10, R12 ;  /* 0x0000000a0d0c7225 */ /* 0x000fc8000780000c */
[C---:B------:R-:W-:Y:S02]  /*1f20*/  IMAD R14, R15.reuse, R10, RZ ;  /* 0x0000000a0f0e7224 */ /* 0x040fe400078e02ff */
[----:B------:R-:W-:-:S04]  /*1f30*/  IMAD.HI.U32 R13, P1, R15, R11, R12 ;  /* 0x0000000b0f0d7227 */ /* 0x000fc8000782000c */
[----:B------:R-:W-:Y:S02]  /*1f40*/  HFMA2 R11, -RZ, RZ, 0, 0 ;  /* 0x00000000ff0b7431 */ /* 0x000fe400000001ff */
[----:B------:R-:W-:Y:S01]  /*1f50*/  IMAD.HI.U32 R10, R15, R10, RZ ;  /* 0x0000000a0f0a7227 */ /* 0x000fe200078e00ff */
[----:B------:R-:W-:-:S03]  /*1f60*/  IADD3 R13, P2, PT, R14, R13, RZ ;  /* 0x0000000d0e0d7210 */ /* 0x000fc60007f5e0ff */
[----:B------:R-:W-:Y:S02]  /*1f70*/  IMAD.X R15, R10, 0x1, R15, P0 ;  /* 0x000000010a0f7824 */ /* 0x000fe400000e060f */
[----:B------:R-:W-:-:S03]  /*1f80*/  IMAD.HI.U32 R10, R13, R0, RZ ;  /* 0x000000000d0a7227 */ /* 0x000fc600078e00ff */
[----:B------:R-:W-:Y:S01]  /*1f90*/  IADD3.X R15, PT, PT, RZ, RZ, R15, P2, P1 ;  /* 0x000000ffff0f7210 */ /* 0x000fe200017e240f */
[----:B------:R-:W-:-:S04]  /*1fa0*/  IMAD.WIDE.U32 R10, R13, R3, R10 ;  /* 0x000000030d0a7225 */ /* 0x000fc800078e000a */
[C---:B------:R-:W-:Y:S02]  /*1fb0*/  IMAD R13, R15.reuse, R3, RZ ;  /* 0x000000030f0d7224 */ /* 0x040fe400078e02ff */
[----:B------:R-:W-:-:S04]  /*1fc0*/  IMAD.HI.U32 R10, P0, R15, R0, R10 ;  /* 0x000000000f0a7227 */ /* 0x000fc8000780000a */
[----:B------:R-:W-:Y:S01]  /*1fd0*/  IMAD.HI.U32 R12, R15, R3, RZ ;  /* 0x000000030f0c7227 */ /* 0x000fe200078e00ff */
[----:B------:R-:W-:-:S03]  /*1fe0*/  IADD3 R13, P1, PT, R13, R10, RZ ;  /* 0x0000000a0d0d7210 */ /* 0x000fc60007f3e0ff */
[----:B------:R-:W-:Y:S02]  /*1ff0*/  IMAD.X R12, RZ, RZ, R12, P0 ;  /* 0x000000ffff0c7224 */ /* 0x000fe400000e060c */
[----:B------:R-:W-:-:S03]  /*2000*/  IMAD.WIDE.U32 R10, R13, UR6, RZ ;  /* 0x000000060d0a7c25 */ /* 0x000fc6000f8e00ff */
[----:B------:R-:W-:Y:S01]  /*2010*/  IADD3.X R12, PT, PT, RZ, R12, RZ, P1, !PT ;  /* 0x0000000cff0c7210 */ /* 0x000fe20000ffe4ff */
[----:B------:R-:W-:Y:S01]  /*2020*/  IMAD R13, R13, R5, R11 ;  /* 0x000000050d0d7224 */ /* 0x000fe200078e020b */
[----:B------:R-:W-:-:S03]  /*2030*/  IADD3 R10, P1, PT, -R10, R0, RZ ;  /* 0x000000000a0a7210 */ /* 0x000fc60007f3e1ff */
[----:B------:R-:W-:Y:S01]  /*2040*/  IMAD R12, R12, UR6, R13 ;  /* 0x000000060c0c7c24 */ /* 0x000fe2000f8e020d */
[----:B------:R-:W-:-:S03]  /*2050*/  ISETP.GE.U32.AND P0, PT, R10, UR6, PT ;  /* 0x000000060a007c0c */ /* 0x000fc6000bf06070 */
[----:B------:R-:W-:Y:S01]  /*2060*/  IMAD.X R12, R3, 0x1, ~R12, P1 ;  /* 0x00000001030c7824 */ /* 0x000fe200008e0e0c */
[----:B------:R-:W-:-:S04]  /*2070*/  IADD3 R3, P1, PT, R10, -UR6, RZ ;  /* 0x800000060a037c10 */ /* 0x000fc8000ff3e0ff */
[----:B------:R-:W-:Y:S02]  /*2080*/  ISETP.GE.U32.AND.EX P0, PT, R12, R5, PT, P0 ;  /* 0x000000050c00720c */ /* 0x000fe40003f06100 */
[----:B------:R-:W-:Y:S02]  /*2090*/  IADD3.X R0, PT, PT, ~R5, R12, RZ, P1, !PT ;  /* 0x0000000c05007210 */ /* 0x000fe40000ffe5ff */
[----:B------:R-:W-:Y:S02]  /*20a0*/  SEL R3, R3, R10, P0 ;  /* 0x0000000a03037207 */ /* 0x000fe40000000000 */
[----:B------:R-:W-:Y:S02]  /*20b0*/  SEL R0, R0, R12, P0 ;  /* 0x0000000c00007207 */ /* 0x000fe40000000000 */
[C---:B------:R-:W-:Y:S02]  /*20c0*/  ISETP.GE.U32.AND P0, PT, R3.reuse, UR6, PT ;  /* 0x0000000603007c0c */ /* 0x040fe4000bf06070 */
[----:B------:R-:W-:-:S02]  /*20d0*/  IADD3 R16, P2, PT, R3, -UR6, RZ ;  /* 0x8000000603107c10 */ /* 0x000fc4000ff5e0ff */
[C---:B------:R-:W-:Y:S02]  /*20e0*/  ISETP.GE.U32.AND.EX P0, PT, R0.reuse, R5, PT, P0 ;  /* 0x000000050000720c */ /* 0x040fe40003f06100 */
[----:B------:R-:W-:Y:S01]  /*20f0*/  ISETP.NE.U32.AND P1, PT, RZ, UR6, PT ;  /* 0x00000006ff007c0c */ /* 0x000fe2000bf25070 */
[----:B------:R-:W-:Y:S01]  /*2100*/  IMAD.X R17, R0, 0x1, ~R5, P2 ;  /* 0x0000000100117824 */ /* 0x000fe200010e0e05 */
[----:B------:R-:W-:Y:S02]  /*2110*/  SEL R16, R16, R3, P0 ;  /* 0x0000000310107207 */ /* 0x000fe40000000000 */
[----:B------:R-:W-:Y:S02]  /*2120*/  MOV R3, 0x0 ;  /* 0x0000000000037802 */ /* 0x000fe40000000f00 */
[----:B------:R-:W-:Y:S02]  /*2130*/  ISETP.NE.AND.EX P1, PT, R5, RZ, PT, P1 ;  /* 0x000000ff0500720c */ /* 0x000fe40003f25310 */
[----:B------:R-:W-:-:S02]  /*2140*/  SEL R17, R17, R0, P0 ;  /* 0x0000000011117207 */ /* 0x000fc40000000000 */
[----:B------:R-:W-:Y:S02]  /*2150*/  SEL R16, R16, 0xffffffff, P1 ;  /* 0xffffffff10107807 */ /* 0x000fe40000800000 */
[----:B------:R-:W-:Y:S01]  /*2160*/  SEL R17, R17, 0xffffffff, P1 ;  /* 0xffffffff11117807 */ /* 0x000fe20000800000 */
[----:B------:R-:W-:Y:S06]  /*2170*/  RET.REL.NODEC R2 `(_Z17ntt_kernel_simplePiiiii) ;  /* 0xffffffdc02a07950 */ /* 0x000fec0003c3ffff */
.L_x_43:
        /* <DEDUP_REMOVED lines=16> */
.L_x_51:


//--------------------- .text._Z15bit_reverse_gpuPii --------------------------
	.section	.text._Z15bit_reverse_gpuPii,"ax",@progbits
	.align	128
        .global         _Z15bit_reverse_gpuPii
        .type           _Z15bit_reverse_gpuPii,@function
        .size           _Z15bit_reverse_gpuPii,(.L_x_55 - _Z15bit_reverse_gpuPii)
        .other          _Z15bit_reverse_gpuPii,@"STO_CUDA_ENTRY STV_DEFAULT"
_Z15bit_reverse_gpuPii:
.text._Z15bit_reverse_gpuPii:
        /* <DEDUP_REMOVED lines=8> */
[----:B------:R-:W-:Y:S01]  /*0080*/  USHF.R.S32.HI UR4, URZ, 0x1, UR4 ;  /* 0x00000001ff047899 */ /* 0x000fe20008011404 */
[----:B------:R-:W-:-:S03]  /*0090*/  IMAD.MOV.U32 R4, RZ, RZ, RZ ;  /* 0x000000ffff047224 */ /* 0x000fc600078e00ff */
[----:B------:R-:W-:-:S09]  /*00a0*/  UISETP.GE.AND UP0, UPT, UR4, 0x1, UPT ;  /* 0x000000010400788c */ /* 0x000fd2000bf06270 */
[----:B------:R-:W-:Y:S05]  /*00b0*/  BRA.U !UP0, `(.L_x_44) ;  /* 0x0000000108247547 */ /* 0x000fea000b800000 */
[----:B------:R-:W-:Y:S01]  /*00c0*/  IMAD.MOV.U32 R4, RZ, RZ, RZ ;  /* 0x000000ffff047224 */ /* 0x000fe200078e00ff */
[----:B------:R-:W-:-:S07]  /*00d0*/  MOV R0, R7 ;  /* 0x0000000700007202 */ /* 0x000fce0000000f00 */
.L_x_45:
[----:B------:R-:W-:Y:S01]  /*00e0*/  UISETP.GT.U32.AND UP0, UPT, UR4, 0x1, UPT ;  /* 0x000000010400788c */ /* 0x000fe2000bf04070 */
[----:B------:R-:W-:Y:S01]  /*00f0*/  LOP3.LUT R3, R0, 0x1, RZ, 0xc0, !PT ;  /* 0x0000000100037812 */ /* 0x000fe200078ec0ff */
[----:B------:R-:W-:Y:S01]  /*0100*/  USHF.R.U32.HI UR5, URZ, 0x1, UR4 ;  /* 0x00000001ff057899 */ /* 0x000fe20008011604 */
[----:B------:R-:W-:Y:S02]  /*0110*/  SHF.R.S32.HI R0, RZ, 0x1, R0 ;  /* 0x00000001ff007819 */ /* 0x000fe40000011400 */
[----:B------:R-:W-:-:S04]  /*0120*/  LEA R4, R4, R3, 0x1 ;  /* 0x0000000304047211 */ /* 0x000fc800078e08ff */
[----:B------:R-:W-:Y:S01]  /*0130*/  UMOV UR4, UR5 ;  /* 0x0000000500047c82 */ /* 0x000fe20008000000 */
[----:B------:R-:W-:Y:S05]  /*0140*/  BRA.U UP0, `(.L_x_45) ;  /* 0xfffffffd00e47547 */ /* 0x000fea000b83ffff */
.L_x_44:
[----:B------:R-:W-:-:S13]  /*0150*/  ISETP.GE.AND P0, PT, R7, R4, PT ;  /* 0x000000040700720c */ /* 0x000fda0003f06270 */
[----:B------:R-:W-:Y:S05]  /*0160*/  @P0 EXIT ;  /* 0x000000000000094d */ /* 0x000fea0003800000 */
[----:B------:R-:W0:Y:S01]  /*0170*/  LDC.64 R2, c[0x0][0x380] ;  /* 0x0000e000ff027b82 */ /* 0x000e220000000a00 */
[----:B------:R-:W1:Y:S01]  /*0180*/  LDCU.64 UR4, c[0x0][0x358] ;  /* 0x00006b00ff0477ac */ /* 0x000e620008000a00 */
[----:B0-----:R-:W-:-:S04]  /*0190*/  IMAD.WIDE R4, R4, 0x4, R2 ;  /* 0x0000000404047825 */ /* 0x001fc800078e0202 */
[----:B------:R-:W-:Y:S01]  /*01a0*/  IMAD.WIDE R2, R7, 0x4, R2 ;  /* 0x0000000407027825 */ /* 0x000fe200078e0202 */
[----:B-1----:R-:W2:Y:S04]  /*01b0*/  LDG.E R9, desc[UR4][R4.64] ;  /* 0x0000000404097981 */ /* 0x002ea8000c1e1900 */
[----:B------:R-:W3:Y:S04]  /*01c0*/  LDG.E R7, desc[UR4][R2.64] ;  /* 0x0000000402077981 */ /* 0x000ee8000c1e1900 */
[----:B--2---:R-:W-:Y:S04]  /*01d0*/  STG.E desc[UR4][R2.64], R9 ;  /* 0x0000000902007986 */ /* 0x004fe8000c101904 */
[----:B---3--:R-:W-:Y:S01]  /*01e0*/  STG.E desc[UR4][R4.64], R7 ;  /* 0x0000000704007986 */ /* 0x008fe2000c101904 */
[----:B------:R-:W-:Y:S05]  /*01f0*/  EXIT ;  /* 0x000000000000794d */ /* 0x000fea0003800000 */
.L_x_46:
        /* <DEDUP_REMOVED lines=16> */
.L_x_55:


//--------------------- .nv.shared.reserved.0     --------------------------
	.section	.nv.shared.reserved.0,"aw",@nobits
	.weak		__nv_reservedSMEM_offset_0_alias
	.size		__nv_reservedSMEM_offset_0_alias, 0, 64
	.other		__nv_reservedSMEM_offset_0_alias,@"STO_CUDA_RESERVED_SHARED STV_DEFAULT"
__nv_reservedSMEM_offset_0_alias:
	.zero		0
	.zero		64


//--------------------- .nv.constant0._Z18pointwise_multiplyPiS_S_ii --------------------------
	.section	.nv.constant0._Z18pointwise_multiplyPiS_S_ii,"a",@progbits
	.sectionflags	@""
	.align	4
.nv.constant0._Z18pointwise_multiplyPiS_S_ii:
	.zero		928


//--------------------- .nv.constant0._Z14inverse_dividePiii --------------------------
	.section	.nv.constant0._Z14inverse_dividePiii,"a",@progbits
	.sectionflags	@""
	.align	4
.nv.constant0._Z14inverse_dividePiii:
	.zero		912


//--------------------- .nv.constant0._Z17ntt_kernel_simplePiiiii --------------------------
	.section	.nv.constant0._Z17ntt_kernel_simplePiiiii,"a",@progbits
	.sectionflags	@""
	.align	4
.nv.constant0._Z17ntt_kernel_simplePiiiii:
	.zero		920


//--------------------- .nv.constant0._Z15bit_reverse_gpuPii --------------------------
	.section	.nv.constant0._Z15bit_reverse_gpuPii,"a",@progbits
	.sectionflags	@""
	.align	4
.nv.constant0._Z15bit_reverse_gpuPii:
	.zero		908


//--------------------- SYMBOLS --------------------------

	.type		.nv.reservedSmem.offset0,@object
	.size		.nv.reservedSmem.offset0,0x4
